	.target	sm_80

	.elftype	@"ET_EXEC"


//--------------------- .note.nv.tkinfo           --------------------------
	.section	.note.nv.tkinfo,"",@"SHT_NOTE"
	.sectionflags	@"SHF_NOTE_NV_TKINFO"
	.tkinfo
        /*0018*/ 	.word	0x00000002
        /*0030*/ 	.string	""
        /*0030*/ 	.string	"ptxas"
        /*0030*/ 	.string	"Cuda compilation tools, release 13.0, V13.0.88"
        /*0030*/ 	.string	"Build cuda_13.0.r13.0/compiler.36424714_0"
        /*0030*/ 	.string	"-v  -suppress-debug-info  -lineinfo  -arch sm_80 "



//--------------------- .note.nv.cuinfo           --------------------------
	.section	.note.nv.cuinfo,"",@"SHT_NOTE"
	.sectionflags	@"SHF_NOTE_NV_CUINFO"
        /*0018*/ 	.short	0x0002
        /*001a*/ 	.short	0x0050
        /*001c*/ 	.short	0x0082
	.zero		2


//--------------------- .nv.info                  --------------------------
	.section	.nv.info,"",@"SHT_CUDA_INFO"
	.align	4


	//----- nvinfo : EIATTR_REGCOUNT
	.align		4
        /*0000*/ 	.byte	0x04, 0x2f
        /*0002*/ 	.short	(.L_1 - .L_0)
	.align		4
.L_0:
        /*0004*/ 	.word	index@(matmul_kernel)
        /*0008*/ 	.word	0x00000080


	//----- nvinfo : EIATTR_FRAME_SIZE
	.align		4
.L_1:
        /*000c*/ 	.byte	0x04, 0x11
        /*000e*/ 	.short	(.L_3 - .L_2)
	.align		4
.L_2:
        /*0010*/ 	.word	index@(matmul_kernel)
        /*0014*/ 	.word	0x00000000


	//----- nvinfo : EIATTR_MIN_STACK_SIZE
	.align		4
.L_3:
        /*0018*/ 	.byte	0x04, 0x12
        /*001a*/ 	.short	(.L_5 - .L_4)
	.align		4
.L_4:
        /*001c*/ 	.word	index@(matmul_kernel)
        /*0020*/ 	.word	0x00000000
.L_5:


//--------------------- .nv.info.matmul_kernel    --------------------------
	.section	.nv.info.matmul_kernel,"",@"SHT_CUDA_INFO"
	.sectionflags	@""
	.align	4


	//----- nvinfo : EIATTR_CUDA_API_VERSION
	.align		4
        /*0000*/ 	.byte	0x04, 0x37
        /*0002*/ 	.short	(.L_7 - .L_6)
.L_6:
        /*0004*/ 	.word	0x00000082


	//----- nvinfo : EIATTR_SW2861232_WAR
	.align		4
.L_7:
        /*0008*/ 	.byte	0x01, 0x35
	.zero		2


	//----- nvinfo : EIATTR_PARAM_CBANK
	.align		4
        /*000c*/ 	.byte	0x04, 0x0a
        /*000e*/ 	.short	(.L_9 - .L_8)
	.align		4
.L_8:
        /*0010*/ 	.word	index@(.nv.constant0.matmul_kernel)
        /*0014*/ 	.short	0x0160
        /*0016*/ 	.short	0x0050


	//----- nvinfo : EIATTR_CBANK_PARAM_SIZE
	.align		4
.L_9:
        /*0018*/ 	.byte	0x03, 0x19
        /*001a*/ 	.short	0x0050


	//----- nvinfo : EIATTR_KPARAM_INFO
	.align		4
        /*001c*/ 	.byte	0x04, 0x17
        /*001e*/ 	.short	(.L_11 - .L_10)
.L_10:
        /*0020*/ 	.word	0x00000000
        /*0024*/ 	.short	0x000d
        /*0026*/ 	.short	0x0048
        /*0028*/ 	.byte	0x00, 0xf4, 0x21, 0x00


	//----- nvinfo : EIATTR_KPARAM_INFO
	.align		4
.L_11:
        /*002c*/ 	.byte	0x04, 0x17
        /*002e*/ 	.short	(.L_13 - .L_12)
.L_12:
        /*0030*/ 	.word	0x00000000
        /*0034*/ 	.short	0x000c
        /*0036*/ 	.short	0x0040
        /*0038*/ 	.byte	0x00, 0xf4, 0x21, 0x00


	//----- nvinfo : EIATTR_KPARAM_INFO
	.align		4
.L_13:
        /*003c*/ 	.byte	0x04, 0x17
        /*003e*/ 	.short	(.L_15 - .L_14)
.L_14:
        /*0040*/ 	.word	0x00000000
        /*0044*/ 	.short	0x000b
        /*0046*/ 	.short	0x0038
        /*0048*/ 	.byte	0x00, 0xf0, 0x11, 0x00


	//----- nvinfo : EIATTR_KPARAM_INFO
	.align		4
.L_15:
        /*004c*/ 	.byte	0x04, 0x17
        /*004e*/ 	.short	(.L_17 - .L_16)
.L_16:
        /*0050*/ 	.word	0x00000000
        /*0054*/ 	.short	0x000a
        /*0056*/ 	.short	0x0034
        /*0058*/ 	.byte	0x00, 0xf0, 0x11, 0x00


	//----- nvinfo : EIATTR_KPARAM_INFO
	.align		4
.L_17:
        /*005c*/ 	.byte	0x04, 0x17
        /*005e*/ 	.short	(.L_19 - .L_18)
.L_18:
        /*0060*/ 	.word	0x00000000
        /*0064*/ 	.short	0x0009
        /*0066*/ 	.short	0x0030
        /*0068*/ 	.byte	0x00, 0xf0, 0x11, 0x00


	//----- nvinfo : EIATTR_KPARAM_INFO
	.align		4
.L_19:
        /*006c*/ 	.byte	0x04, 0x17
        /*006e*/ 	.short	(.L_21 - .L_20)
.L_20:
        /*0070*/ 	.word	0x00000000
        /*0074*/ 	.short	0x0008
        /*0076*/ 	.short	0x002c
        /*0078*/ 	.byte	0x00, 0xf0, 0x11, 0x00


	//----- nvinfo : EIATTR_KPARAM_INFO
	.align		4
.L_21:
        /*007c*/ 	.byte	0x04, 0x17
        /*007e*/ 	.short	(.L_23 - .L_22)
.L_22:
        /*0080*/ 	.word	0x00000000
        /*0084*/ 	.short	0x0007
        /*0086*/ 	.short	0x0028
        /*0088*/ 	.byte	0x00, 0xf0, 0x11, 0x00


	//----- nvinfo : EIATTR_KPARAM_INFO
	.align		4
.L_23:
        /*008c*/ 	.byte	0x04, 0x17
        /*008e*/ 	.short	(.L_25 - .L_24)
.L_24:
        /*0090*/ 	.word	0x00000000
        /*0094*/ 	.short	0x0006
        /*0096*/ 	.short	0x0024
        /*0098*/ 	.byte	0x00, 0xf0, 0x11, 0x00


	//----- nvinfo : EIATTR_KPARAM_INFO
	.align		4
.L_25:
        /*009c*/ 	.byte	0x04, 0x17
        /*009e*/ 	.short	(.L_27 - .L_26)
.L_26:
        /*00a0*/ 	.word	0x00000000
        /*00a4*/ 	.short	0x0005
        /*00a6*/ 	.short	0x0020
        /*00a8*/ 	.byte	0x00, 0xf0, 0x11, 0x00


	//----- nvinfo : EIATTR_KPARAM_INFO
	.align		4
.L_27:
        /*00ac*/ 	.byte	0x04, 0x17
        /*00ae*/ 	.short	(.L_29 - .L_28)
.L_28:
        /*00b0*/ 	.word	0x00000000
        /*00b4*/ 	.short	0x0004
        /*00b6*/ 	.short	0x001c
        /*00b8*/ 	.byte	0x00, 0xf0, 0x11, 0x00


	//----- nvinfo : EIATTR_KPARAM_INFO
	.align		4
.L_29:
        /*00bc*/ 	.byte	0x04, 0x17
        /*00be*/ 	.short	(.L_31 - .L_30)
.L_30:
        /*00c0*/ 	.word	0x00000000
        /*00c4*/ 	.short	0x0003
        /*00c6*/ 	.short	0x0018
        /*00c8*/ 	.byte	0x00, 0xf0, 0x11, 0x00


	//----- nvinfo : EIATTR_KPARAM_INFO
	.align		4
.L_31:
        /*00cc*/ 	.byte	0x04, 0x17
        /*00ce*/ 	.short	(.L_33 - .L_32)
.L_32:
        /*00d0*/ 	.word	0x00000000
        /*00d4*/ 	.short	0x0002
        /*00d6*/ 	.short	0x0010
        /*00d8*/ 	.byte	0x00, 0xf4, 0x21, 0x00


	//----- nvinfo : EIATTR_KPARAM_INFO
	.align		4
.L_33:
        /*00dc*/ 	.byte	0x04, 0x17
        /*00de*/ 	.short	(.L_35 - .L_34)
.L_34:
        /*00e0*/ 	.word	0x00000000
        /*00e4*/ 	.short	0x0001
        /*00e6*/ 	.short	0x0008
        /*00e8*/ 	.byte	0x00, 0xf4, 0x21, 0x00


	//----- nvinfo : EIATTR_KPARAM_INFO
	.align		4
.L_35:
        /*00ec*/ 	.byte	0x04, 0x17
        /*00ee*/ 	.short	(.L_37 - .L_36)
.L_36:
        /*00f0*/ 	.word	0x00000000
        /*00f4*/ 	.short	0x0000
        /*00f6*/ 	.short	0x0000
        /*00f8*/ 	.byte	0x00, 0xf4, 0x21, 0x00


	//----- nvinfo : EIATTR_MAXREG_COUNT
	.align		4
.L_37:
        /*00fc*/ 	.byte	0x03, 0x1b
        /*00fe*/ 	.short	0x00ff


	//----- nvinfo : EIATTR_NUM_BARRIERS
	.align		4
        /*0100*/ 	.byte	0x02, 0x4c
        /*0102*/ 	.byte	0x01
	.zero		1


	//----- nvinfo : EIATTR_MERCURY_ISA_VERSION
	.align		4
        /*0104*/ 	.byte	0x03, 0x5f
        /*0106*/ 	.short	0x0000


	//----- nvinfo : EIATTR_EXIT_INSTR_OFFSETS
	.align		4
        /*0108*/ 	.byte	0x04, 0x1c
        /*010a*/ 	.short	(.L_39 - .L_38)


	//   ....[0]....
.L_38:
        /*010c*/ 	.word	0x00004300


	//   ....[1]....
        /*0110*/ 	.word	0x00004330


	//----- nvinfo : EIATTR_REQNTID
	.align		4
.L_39:
        /*0114*/ 	.byte	0x04, 0x10
        /*0116*/ 	.short	(.L_41 - .L_40)
.L_40:
        /*0118*/ 	.word	0x00000040
        /*011c*/ 	.word	0x00000001
        /*0120*/ 	.word	0x00000001
.L_41:


//--------------------- .nv.callgraph             --------------------------
	.section	.nv.callgraph,"",@"SHT_CUDA_CALLGRAPH"
	.align	4
	.sectionentsize	8
	.align		4
        /*0000*/ 	.word	0x00000000
	.align		4
        /*0004*/ 	.word	0xffffffff
	.align		4
        /*0008*/ 	.word	0x00000000
	.align		4
        /*000c*/ 	.word	0xfffffffe
	.align		4
        /*0010*/ 	.word	0x00000000
	.align		4
        /*0014*/ 	.word	0xfffffffd
	.align		4
        /*0018*/ 	.word	0x00000000
	.align		4
        /*001c*/ 	.word	0xfffffffc


//--------------------- .nv.rel.action            --------------------------
	.section	.nv.rel.action,"",@"SHT_CUDA_RELOCINFO"
	.align	8
	.sectionentsize	8
        /*0000*/ 	.byte	0x73, 0x00, 0x00, 0x00, 0x00, 0x00, 0x00, 0x00, 0x00, 0x00, 0x00, 0x11, 0x25, 0x00, 0x05, 0x36


//--------------------- .nv.constant0.matmul_kernel --------------------------
	.section	.nv.constant0.matmul_kernel,"a",@progbits
	.sectionflags	@""
	.align	4
.nv.constant0.matmul_kernel:
	.zero		432


//--------------------- .text.matmul_kernel       --------------------------
	.section	.text.matmul_kernel,"ax",@progbits
	.sectioninfo	@"SHI_REGISTERS=128"
	.align	128
        .global         matmul_kernel
        .type           matmul_kernel,@function
        .size           matmul_kernel,(.L_x_4 - matmul_kernel)
        .other          matmul_kernel,@"STO_CUDA_ENTRY STV_DEFAULT"
matmul_kernel:
.text.matmul_kernel:
[----:B------:R-:W-:Y:S02]  /*0000*/  IMAD.MOV.U32 R1, RZ, RZ, c[0x0][0x28] ;  /* 0x00000a00ff017624 */ /* 0x000fe400078e00ff */
[----:B------:R-:W-:Y:S01]  /*0010*/  IMAD.MOV.U32 R0, RZ, RZ, 0x1f ;  /* 0x0000001fff007424 */ /* 0x000fe200078e00ff */
[----:B------:R-:W0:Y:S01]  /*0020*/  S2R R5, SR_CTAID.X ;  /* 0x0000000000057919 */ /* 0x000e220000002500 */
[----:B------:R-:W-:Y:S01]  /*0030*/  ULDC UR4, c[0x0][0x180] ;  /* 0x0000600000047ab9 */ /* 0x000fe20000000800 */
[----:B------:R-:W-:Y:S01]  /*0040*/  CS2R R64, SRZ ;  /* 0x0000000000407805 */ /* 0x000fe2000001ff00 */
[----:B------:R-:W-:Y:S01]  /*0050*/  UIADD3 UR4, UR4, 0x1f, URZ ;  /* 0x0000001f04047890 */ /* 0x000fe2000fffe03f */
[----:B------:R-:W-:Y:S01]  /*0060*/  IADD3 R0, R0, c[0x0][0x17c], RZ ;  /* 0x00005f0000007a10 */ /* 0x000fe20007ffe0ff */
[----:B------:R-:W-:Y:S01]  /*0070*/  ULDC.64 UR8, c[0x0][0x118] ;  /* 0x0000460000087ab9 */ /* 0x000fe20000000a00 */
[----:B------:R-:W-:Y:S01]  /*0080*/  CS2R R66, SRZ ;  /* 0x0000000000427805 */ /* 0x000fe2000001ff00 */
[----:B------:R-:W-:Y:S01]  /*0090*/  UISETP.GE.AND UP0, UPT, UR4, 0x20, UPT ;  /* 0x000000200400788c */ /* 0x000fe2000bf06270 */
[----:B------:R-:W-:Y:S01]  /*00a0*/  SHF.R.S32.HI R3, RZ, 0x1f, R0 ;  /* 0x0000001fff037819 */ /* 0x000fe20000011400 */
[----:B------:R-:W-:Y:S01]  /*00b0*/  CS2R R16, SRZ ;  /* 0x0000000000107805 */ /* 0x000fe2000001ff00 */
[----:B------:R-:W-:Y:S01]  /*00c0*/  CS2R R18, SRZ ;  /* 0x0000000000127805 */ /* 0x000fe2000001ff00 */
[----:B------:R-:W-:Y:S01]  /*00d0*/  CS2R R48, SRZ ;  /* 0x0000000000307805 */ /* 0x000fe2000001ff00 */
[----:B------:R-:W-:Y:S01]  /*00e0*/  LEA.HI R3, R3, R0, RZ, 0x5 ;  /* 0x0000000003037211 */ /* 0x000fe200078f28ff */
[----:B------:R-:W-:Y:S01]  /*00f0*/  CS2R R50, SRZ ;  /* 0x0000000000327805 */ /* 0x000fe2000001ff00 */
[----:B------:R-:W-:Y:S01]  /*0100*/  CS2R R24, SRZ ;  /* 0x0000000000187805 */ /* 0x000fe2000001ff00 */
[----:B------:R-:W-:Y:S01]  /*0110*/  CS2R R26, SRZ ;  /* 0x00000000001a7805 */ /* 0x000fe2000001ff00 */
[----:B------:R-:W-:-:S05]  /*0120*/  SHF.R.S32.HI R3, RZ, 0x5, R3 ;  /* 0x00000005ff037819 */ /* 0x000fca0000011403 */
[----:B------:R-:W-:Y:S01]  /*0130*/  IMAD.SHL.U32 R4, R3, 0x8, RZ ;  /* 0x0000000803047824 */ /* 0x000fe200078e00ff */
[----:B0-----:R-:W-:-:S04]  /*0140*/  IABS R8, R5 ;  /* 0x0000000500087213 */ /* 0x001fc80000000000 */
[-C--:B------:R-:W-:Y:S02]  /*0150*/  IABS R7, R4.reuse ;  /* 0x0000000400077213 */ /* 0x080fe40000000000 */
[----:B------:R-:W-:Y:S02]  /*0160*/  IABS R10, R4 ;  /* 0x00000004000a7213 */ /* 0x000fe40000000000 */
[----:B------:R-:W0:Y:S08]  /*0170*/  I2F.RP R0, R7 ;  /* 0x0000000700007306 */ /* 0x000e300000209400 */
[----:B0-----:R-:W0:Y:S02]  /*0180*/  MUFU.RCP R0, R0 ;  /* 0x0000000000007308 */ /* 0x001e240000001000 */
[----:B0-----:R-:W-:Y:S01]  /*0190*/  IADD3 R2, R0, 0xffffffe, RZ ;  /* 0x0ffffffe00027810 */ /* 0x001fe20007ffe0ff */
[----:B------:R-:W-:-:S05]  /*01a0*/  IMAD.MOV R0, RZ, RZ, -R10 ;  /* 0x000000ffff007224 */ /* 0x000fca00078e0a0a */
[----:B------:R0:W1:Y:S02]  /*01b0*/  F2I.FTZ.U32.TRUNC.NTZ R3, R2 ;  /* 0x0000000200037305 */ /* 0x000064000021f000 */
[----:B0-----:R-:W-:Y:S02]  /*01c0*/  IMAD.MOV.U32 R2, RZ, RZ, RZ ;  /* 0x000000ffff027224 */ /* 0x001fe400078e00ff */
[----:B-1----:R-:W-:-:S04]  /*01d0*/  IMAD.MOV R6, RZ, RZ, -R3 ;  /* 0x000000ffff067224 */ /* 0x002fc800078e0a03 */
[----:B------:R-:W-:Y:S02]  /*01e0*/  IMAD R9, R6, R7, RZ ;  /* 0x0000000706097224 */ /* 0x000fe400078e02ff */
[----:B------:R-:W-:Y:S02]  /*01f0*/  IMAD.MOV.U32 R6, RZ, RZ, R8 ;  /* 0x000000ffff067224 */ /* 0x000fe400078e0008 */
[----:B------:R-:W-:-:S06]  /*0200*/  IMAD.HI.U32 R3, R3, R9, R2 ;  /* 0x0000000903037227 */ /* 0x000fcc00078e0002 */
[----:B------:R-:W-:-:S04]  /*0210*/  IMAD.HI.U32 R3, R3, R6, RZ ;  /* 0x0000000603037227 */ /* 0x000fc800078e00ff */
[----:B------:R-:W-:-:S05]  /*0220*/  IMAD R0, R3, R0, R6 ;  /* 0x0000000003007224 */ /* 0x000fca00078e0206 */
[----:B------:R-:W-:-:S13]  /*0230*/  ISETP.GT.U32.AND P1, PT, R7, R0, PT ;  /* 0x000000000700720c */ /* 0x000fda0003f24070 */
[----:B------:R-:W-:Y:S01]  /*0240*/  @!P1 IMAD.IADD R0, R0, 0x1, -R7 ;  /* 0x0000000100009824 */ /* 0x000fe200078e0a07 */
[----:B------:R-:W-:Y:S02]  /*0250*/  @!P1 IADD3 R3, R3, 0x1, RZ ;  /* 0x0000000103039810 */ /* 0x000fe40007ffe0ff */
[----:B------:R-:W-:Y:S02]  /*0260*/  ISETP.NE.AND P1, PT, R4, RZ, PT ;  /* 0x000000ff0400720c */ /* 0x000fe40003f25270 */
[----:B------:R-:W-:Y:S02]  /*0270*/  ISETP.GE.U32.AND P0, PT, R0, R7, PT ;  /* 0x000000070000720c */ /* 0x000fe40003f06070 */
[----:B------:R-:W-:-:S04]  /*0280*/  LOP3.LUT R0, R5, R4, RZ, 0x3c, !PT ;  /* 0x0000000405007212 */ /* 0x000fc800078e3cff */
[----:B------:R-:W-:Y:S01]  /*0290*/  ISETP.GE.AND P2, PT, R0, RZ, PT ;  /* 0x000000ff0000720c */ /* 0x000fe20003f46270 */
[----:B------:R-:W-:-:S05]  /*02a0*/  IMAD.MOV.U32 R0, RZ, RZ, c[0x0][0x178] ;  /* 0x00005e00ff007624 */ /* 0x000fca00078e00ff */
[----:B------:R-:W-:Y:S02]  /*02b0*/  IADD3 R0, R0, 0x3f, RZ ;  /* 0x0000003f00007810 */ /* 0x000fe40007ffe0ff */
[----:B------:R-:W-:-:S05]  /*02c0*/  @P0 IADD3 R3, R3, 0x1, RZ ;  /* 0x0000000103030810 */ /* 0x000fca0007ffe0ff */
[----:B------:R-:W-:Y:S01]  /*02d0*/  IMAD.MOV.U32 R2, RZ, RZ, R3 ;  /* 0x000000ffff027224 */ /* 0x000fe200078e0003 */
[----:B------:R-:W-:-:S03]  /*02e0*/  SHF.R.S32.HI R3, RZ, 0x1f, R0 ;  /* 0x0000001fff037819 */ /* 0x000fc60000011400 */
[----:B------:R-:W-:Y:S01]  /*02f0*/  @!P2 IMAD.MOV R2, RZ, RZ, -R2 ;  /* 0x000000ffff02a224 */ /* 0x000fe200078e0a02 */
[----:B------:R-:W-:Y:S02]  /*0300*/  @!P1 LOP3.LUT R2, RZ, R4, RZ, 0x33, !PT ;  /* 0x00000004ff029212 */ /* 0x000fe400078e33ff */
[----:B------:R-:W-:-:S03]  /*0310*/  LEA.HI R3, R3, R0, RZ, 0x6 ;  /* 0x0000000003037211 */ /* 0x000fc600078f30ff */
[----:B------:R-:W-:Y:S02]  /*0320*/  IMAD.SHL.U32 R6, R2, 0x8, RZ ;  /* 0x0000000802067824 */ /* 0x000fe400078e00ff */
[----:B------:R-:W-:-:S03]  /*0330*/  IMAD.MOV R2, RZ, RZ, -R2 ;  /* 0x000000ffff027224 */ /* 0x000fc600078e0a02 */
[----:B------:R-:W-:Y:S01]  /*0340*/  LEA.HI.SX32 R3, R3, -R6, 0x1a ;  /* 0x8000000603037211 */ /* 0x000fe200078fd2ff */
[----:B------:R-:W-:-:S03]  /*0350*/  IMAD R8, R4, R2, R5 ;  /* 0x0000000204087224 */ /* 0x000fc600078e0205 */
[----:B------:R-:W-:-:S04]  /*0360*/  IMNMX R11, R3, 0x8, PT ;  /* 0x00000008030b7817 */ /* 0x000fc80003800200 */
[-C--:B------:R-:W-:Y:S02]  /*0370*/  IABS R7, R11.reuse ;  /* 0x0000000b00077213 */ /* 0x080fe40000000000 */
[----:B------:R-:W-:Y:S02]  /*0380*/  IABS R4, R11 ;  /* 0x0000000b00047213 */ /* 0x000fe40000000000 */
[----:B------:R-:W0:Y:S08]  /*0390*/  I2F.RP R0, R7 ;  /* 0x0000000700007306 */ /* 0x000e300000209400 */
[----:B0-----:R-:W0:Y:S02]  /*03a0*/  MUFU.RCP R0, R0 ;  /* 0x0000000000007308 */ /* 0x001e240000001000 */
[----:B0-----:R-:W-:Y:S01]  /*03b0*/  IADD3 R3, R0, 0xffffffe, RZ ;  /* 0x0ffffffe00037810 */ /* 0x001fe20007ffe0ff */
[----:B------:R-:W-:-:S05]  /*03c0*/  IMAD.MOV R0, RZ, RZ, -R4 ;  /* 0x000000ffff007224 */ /* 0x000fca00078e0a04 */
[----:B------:R-:W0:Y:S02]  /*03d0*/  F2I.FTZ.U32.TRUNC.NTZ R3, R3 ;  /* 0x0000000300037305 */ /* 0x000e24000021f000 */
[----:B0-----:R-:W-:-:S04]  /*03e0*/  IMAD.MOV R9, RZ, RZ, -R3 ;  /* 0x000000ffff097224 */ /* 0x001fc800078e0a03 */
[----:B------:R-:W-:Y:S01]  /*03f0*/  IMAD.MOV.U32 R2, RZ, RZ, R9 ;  /* 0x000000ffff027224 */ /* 0x000fe200078e0009 */
[----:B------:R-:W-:-:S03]  /*0400*/  IABS R9, R8 ;  /* 0x0000000800097213 */ /* 0x000fc60000000000 */
[----:B------:R-:W-:Y:S02]  /*0410*/  IMAD R5, R2, R7, RZ ;  /* 0x0000000702057224 */ /* 0x000fe400078e02ff */
[----:B------:R-:W-:-:S04]  /*0420*/  IMAD.MOV.U32 R2, RZ, RZ, RZ ;  /* 0x000000ffff027224 */ /* 0x000fc800078e00ff */
        /* <DEDUP_REMOVED lines=9> */
[----:B------:R-:W-:Y:S02]  /*04c0*/  ISETP.GE.AND P2, PT, R0, RZ, PT ;  /* 0x000000ff0000720c */ /* 0x000fe40003f46270 */
[----:B------:R-:W0:Y:S05]  /*04d0*/  S2R R0, SR_TID.X ;  /* 0x0000000000007919 */ /* 0x000e2a0000002100 */
[----:B------:R-:W-:Y:S02]  /*04e0*/  @P0 IADD3 R2, R2, 0x1, RZ ;  /* 0x0000000102020810 */ /* 0x000fe40007ffe0ff */
[----:B------:R-:W-:-:S03]  /*04f0*/  PLOP3.LUT P0, PT, PT, PT, UP0, 0x80, 0x0 ;  /* 0x000000000000781c */ /* 0x000fc60003f0f008 */
[----:B------:R-:W-:-:S04]  /*0500*/  IMAD.MOV.U32 R4, RZ, RZ, R2 ;  /* 0x000000ffff047224 */ /* 0x000fc800078e0002 */
[----:B------:R-:W-:Y:S01]  /*0510*/  @!P2 IMAD.MOV R4, RZ, RZ, -R4 ;  /* 0x000000ffff04a224 */ /* 0x000fe200078e0a04 */
[----:B------:R-:W-:-:S05]  /*0520*/  @!P1 LOP3.LUT R4, RZ, R11, RZ, 0x33, !PT ;  /* 0x0000000bff049212 */ /* 0x000fca00078e33ff */
[----:B------:R-:W-:Y:S02]  /*0530*/  IMAD.MOV R2, RZ, RZ, -R4 ;  /* 0x000000ffff027224 */ /* 0x000fe400078e0a04 */
[----:B------:R-:W-:Y:S02]  /*0540*/  IMAD.SHL.U32 R4, R4, 0x20, RZ ;  /* 0x0000002004047824 */ /* 0x000fe400078e00ff */
[----:B------:R-:W-:Y:S01]  /*0550*/  IMAD R2, R11, R2, R8 ;  /* 0x000000020b027224 */ /* 0x000fe200078e0208 */
[----:B0-----:R-:W-:-:S03]  /*0560*/  LOP3.LUT R3, R0, 0x20, RZ, 0xc0, !PT ;  /* 0x0000002000037812 */ /* 0x001fc600078ec0ff */
[----:B------:R-:W-:Y:S01]  /*0570*/  IMAD.IADD R5, R6, 0x1, R2 ;  /* 0x0000000106057824 */ /* 0x000fe200078e0202 */
[----:B------:R-:W-:-:S05]  /*0580*/  LOP3.LUT R2, R0, 0x3f, RZ, 0xc0, !PT ;  /* 0x0000003f00027812 */ /* 0x000fca00078ec0ff */
[----:B------:R-:W-:Y:S01]  /*0590*/  IMAD R5, R5, 0x40, R2 ;  /* 0x0000004005057824 */ /* 0x000fe200078e0202 */
[----:B------:R-:W-:Y:S05]  /*05a0*/  @!P0 BRA `(.L_x_0) ;  /* 0x00002ed000008947 */ /* 0x000fea0003800000 */
[----:B------:R-:W-:Y:S01]  /*05b0*/  IABS R6, c[0x0][0x17c] ;  /* 0x00005f0000067a13 */ /* 0x000fe20000000000 */
[----:B------:R-:W-:Y:S01]  /*05c0*/  USHF.R.S32.HI UR5, URZ, 0x1f, UR4 ;  /* 0x0000001f3f057899 */ /* 0x000fe20008011404 */
[----:B------:R-:W-:Y:S01]  /*05d0*/  IABS R8, c[0x0][0x178] ;  /* 0x00005e0000087a13 */ /* 0x000fe20000000000 */
[----:B------:R-:W-:Y:S01]  /*05e0*/  IMAD.MOV.U32 R88, RZ, RZ, c[0x0][0x180] ;  /* 0x00006000ff587624 */ /* 0x000fe200078e00ff */
[----:B------:R-:W0:Y:S01]  /*05f0*/  I2F.RP R12, R6 ;  /* 0x00000006000c7306 */ /* 0x000e220000209400 */
[----:B------:R-:W-:Y:S01]  /*0600*/  LEA.HI R7, R3, R4, RZ, 0x1b ;  /* 0x0000000403077211 */ /* 0x000fe200078fd8ff */
[----:B------:R-:W-:Y:S01]  /*0610*/  ULEA.HI UR5, UR5, UR4, URZ, 0x5 ;  /* 0x0000000405057291 */ /* 0x000fe2000f8f283f */
[----:B------:R-:W-:Y:S01]  /*0620*/  IABS R41, R5 ;  /* 0x0000000500297213 */ /* 0x000fe20000000000 */
[----:B------:R-:W-:Y:S01]  /*0630*/  CS2R R68, SRZ ;  /* 0x0000000000447805 */ /* 0x000fe2000001ff00 */
[C---:B------:R-:W-:Y:S01]  /*0640*/  IADD3 R9, R7.reuse, 0x1e, RZ ;  /* 0x0000001e07097810 */ /* 0x040fe20007ffe0ff */
[----:B------:R-:W-:Y:S01]  /*0650*/  CS2R R70, SRZ ;  /* 0x0000000000467805 */ /* 0x000fe2000001ff00 */
[----:B------:R-:W-:Y:S01]  /*0660*/  IADD3 R22, R7, 0x12, RZ ;  /* 0x0000001207167810 */ /* 0x000fe20007ffe0ff */
[----:B------:R-:W1:Y:S01]  /*0670*/  I2F.RP R13, R8 ;  /* 0x00000008000d7306 */ /* 0x000e620000209400 */
[----:B------:R-:W-:Y:S01]  /*0680*/  IABS R17, R9 ;  /* 0x0000000900117213 */ /* 0x000fe20000000000 */
[----:B------:R-:W-:Y:S01]  /*0690*/  CS2R R64, SRZ ;  /* 0x0000000000407805 */ /* 0x000fe2000001ff00 */
[----:B------:R-:W-:Y:S01]  /*06a0*/  ISETP.GE.AND P5, PT, R9, RZ, PT ;  /* 0x000000ff0900720c */ /* 0x000fe20003fa6270 */
[----:B------:R-:W-:Y:S01]  /*06b0*/  CS2R R66, SRZ ;  /* 0x0000000000427805 */ /* 0x000fe2000001ff00 */
[C---:B------:R-:W-:Y:S01]  /*06c0*/  IADD3 R24, R7.reuse, 0x10, RZ ;  /* 0x0000001007187810 */ /* 0x040fe20007ffe0ff */
[----:B------:R-:W-:Y:S01]  /*06d0*/  CS2R R60, SRZ ;  /* 0x00000000003c7805 */ /* 0x000fe2000001ff00 */
[C---:B------:R-:W-:Y:S01]  /*06e0*/  IADD3 R26, R7.reuse, 0xe, RZ ;  /* 0x0000000e071a7810 */ /* 0x040fe20007ffe0ff */
[----:B0-----:R-:W0:Y:S01]  /*06f0*/  MUFU.RCP R12, R12 ;  /* 0x0000000c000c7308 */ /* 0x001e220000001000 */
[C---:B------:R-:W-:Y:S01]  /*0700*/  IADD3 R28, R7.reuse, 0xa, RZ ;  /* 0x0000000a071c7810 */ /* 0x040fe20007ffe0ff */
[----:B------:R-:W-:Y:S01]  /*0710*/  CS2R R62, SRZ ;  /* 0x00000000003e7805 */ /* 0x000fe2000001ff00 */
[C---:B------:R-:W-:Y:S01]  /*0720*/  IADD3 R32, R7.reuse, 0x6, RZ ;  /* 0x0000000607207810 */ /* 0x040fe20007ffe0ff */
[----:B------:R-:W-:Y:S01]  /*0730*/  CS2R R56, SRZ ;  /* 0x0000000000387805 */ /* 0x000fe2000001ff00 */
[----:B------:R-:W-:Y:S01]  /*0740*/  IABS R29, R28 ;  /* 0x0000001c001d7213 */ /* 0x000fe20000000000 */
[----:B------:R-:W-:Y:S01]  /*0750*/  CS2R R58, SRZ ;  /* 0x00000000003a7805 */ /* 0x000fe2000001ff00 */
[----:B------:R-:W-:Y:S01]  /*0760*/  IABS R33, R32 ;  /* 0x0000002000217213 */ /* 0x000fe20000000000 */
[----:B-1----:R-:W-:Y:S01]  /*0770*/  MUFU.RCP R13, R13 ;  /* 0x0000000d000d7308 */ /* 0x002fe20000001000 */
[C---:B------:R-:W-:Y:S01]  /*0780*/  IADD3 R30, R7.reuse, 0x8, RZ ;  /* 0x00000008071e7810 */ /* 0x040fe20007ffe0ff */
[----:B------:R-:W-:Y:S01]  /*0790*/  CS2R R52, SRZ ;  /* 0x0000000000347805 */ /* 0x000fe2000001ff00 */
[----:B------:R-:W-:Y:S01]  /*07a0*/  IABS R39, R7 ;  /* 0x0000000700277213 */ /* 0x000fe20000000000 */
[----:B------:R-:W-:Y:S01]  /*07b0*/  CS2R R54, SRZ ;  /* 0x0000000000367805 */ /* 0x000fe2000001ff00 */
[----:B------:R-:W-:Y:S01]  /*07c0*/  IABS R31, R30 ;  /* 0x0000001e001f7213 */ /* 0x000fe20000000000 */
[----:B------:R-:W-:Y:S01]  /*07d0*/  CS2R R48, SRZ ;  /* 0x0000000000307805 */ /* 0x000fe2000001ff00 */
[----:B------:R-:W-:Y:S01]  /*07e0*/  IADD3 R34, R7, 0x2, RZ ;  /* 0x0000000207227810 */ /* 0x000fe20007ffe0ff */
[----:B------:R-:W-:Y:S01]  /*07f0*/  CS2R R50, SRZ ;  /* 0x0000000000327805 */ /* 0x000fe2000001ff00 */
[----:B0-----:R-:W-:Y:S01]  /*0800*/  IADD3 R10, R12, 0xffffffe, RZ ;  /* 0x0ffffffe0c0a7810 */ /* 0x001fe20007ffe0ff */
[----:B------:R-:W-:Y:S01]  /*0810*/  CS2R R46, SRZ ;  /* 0x00000000002e7805 */ /* 0x000fe2000001ff00 */
[----:B------:R-:W-:Y:S01]  /*0820*/  IABS R37, R34 ;  /* 0x0000002200257213 */ /* 0x000fe20000000000 */
[----:B------:R-:W-:Y:S01]  /*0830*/  ULDC UR6, c[0x0][0x188] ;  /* 0x0000620000067ab9 */ /* 0x000fe20000000800 */
[----:B------:R0:W1:Y:S01]  /*0840*/  F2I.FTZ.U32.TRUNC.NTZ R11, R10 ;  /* 0x0000000a000b7305 */ /* 0x000062000021f000 */
[----:B------:R-:W-:-:S02]  /*0850*/  USHF.L.U32 UR38, UR6, 0x5, URZ ;  /* 0x0000000506267899 */ /* 0x000fc4000800063f */
[----:B------:R-:W-:Y:S02]  /*0860*/  UIMAD UR7, UR6, 0x1f, URZ ;  /* 0x0000001f060778a4 */ /* 0x000fe4000f8e023f */
[----:B------:R-:W-:Y:S02]  /*0870*/  UIMAD UR10, UR6, 0x1e, URZ ;  /* 0x0000001e060a78a4 */ /* 0x000fe4000f8e023f */
[----:B------:R-:W-:Y:S01]  /*0880*/  UIMAD UR11, UR6, 0x1d, URZ ;  /* 0x0000001d060b78a4 */ /* 0x000fe2000f8e023f */
[----:B0-----:R-:W-:Y:S01]  /*0890*/  IMAD.MOV.U32 R10, RZ, RZ, RZ ;  /* 0x000000ffff0a7224 */ /* 0x001fe200078e00ff */
[----:B------:R-:W-:Y:S02]  /*08a0*/  UIMAD UR12, UR6, 0x1c, URZ ;  /* 0x0000001c060c78a4 */ /* 0x000fe4000f8e023f */
[----:B------:R-:W-:Y:S02]  /*08b0*/  UIMAD UR13, UR6, 0x1b, URZ ;  /* 0x0000001b060d78a4 */ /* 0x000fe4000f8e023f */
[----:B------:R-:W-:Y:S01]  /*08c0*/  UIMAD UR14, UR6, 0x1a, URZ ;  /* 0x0000001a060e78a4 */ /* 0x000fe2000f8e023f */
[----:B-1----:R-:W-:Y:S01]  /*08d0*/  IMAD.MOV R15, RZ, RZ, -R11 ;  /* 0x000000ffff0f7224 */ /* 0x002fe200078e0a0b */
[----:B------:R-:W-:-:S02]  /*08e0*/  UIMAD UR15, UR6, 0x19, URZ ;  /* 0x00000019060f78a4 */ /* 0x000fc4000f8e023f */
[----:B------:R-:W-:Y:S01]  /*08f0*/  UIMAD UR16, UR6, 0x18, URZ ;  /* 0x00000018061078a4 */ /* 0x000fe2000f8e023f */
[----:B------:R-:W-:Y:S01]  /*0900*/  IMAD R15, R15, R6, RZ ;  /* 0x000000060f0f7224 */ /* 0x000fe200078e02ff */
[----:B------:R-:W-:Y:S02]  /*0910*/  UIMAD UR17, UR6, 0x17, URZ ;  /* 0x00000017061178a4 */ /* 0x000fe4000f8e023f */
[----:B------:R-:W-:Y:S01]  /*0920*/  UIMAD UR18, UR6, 0x16, URZ ;  /* 0x00000016061278a4 */ /* 0x000fe2000f8e023f */
[----:B------:R-:W-:Y:S01]  /*0930*/  IMAD.HI.U32 R12, R11, R15, R10 ;  /* 0x0000000f0b0c7227 */ /* 0x000fe200078e000a */
[----:B------:R-:W-:Y:S01]  /*0940*/  IADD3 R11, R7, 0x1c, RZ ;  /* 0x0000001c070b7810 */ /* 0x000fe20007ffe0ff */
[----:B------:R-:W-:Y:S01]  /*0950*/  UIMAD UR19, UR6, 0x15, URZ ;  /* 0x00000015061378a4 */ /* 0x000fe2000f8e023f */
[----:B------:R-:W-:Y:S01]  /*0960*/  IADD3 R15, R13, 0xffffffe, RZ ;  /* 0x0ffffffe0d0f7810 */ /* 0x000fe20007ffe0ff */
[----:B------:R-:W-:Y:S01]  /*0970*/  UIMAD UR20, UR6, 0x14, URZ ;  /* 0x00000014061478a4 */ /* 0x000fe2000f8e023f */
[----:B------:R-:W-:Y:S01]  /*0980*/  IABS R14, R11 ;  /* 0x0000000b000e7213 */ /* 0x000fe20000000000 */
[----:B------:R-:W-:Y:S01]  /*0990*/  IMAD.HI.U32 R10, R12, R17, RZ ;  /* 0x000000110c0a7227 */ /* 0x000fe200078e00ff */
[----:B------:R-:W-:Y:S01]  /*09a0*/  IADD3 R13, R7, 0x18, RZ ;  /* 0x00000018070d7810 */ /* 0x000fe20007ffe0ff */
[----:B------:R-:W-:Y:S01]  /*09b0*/  UIMAD UR21, UR6, 0x13, URZ ;  /* 0x00000013061578a4 */ /* 0x000fe2000f8e023f */
[----:B------:R-:W-:Y:S01]  /*09c0*/  ISETP.GE.AND P4, PT, R11, RZ, PT ;  /* 0x000000ff0b00720c */ /* 0x000fe20003f86270 */
[----:B------:R-:W-:Y:S01]  /*09d0*/  IMAD.MOV R10, RZ, RZ, -R10 ;  /* 0x000000ffff0a7224 */ /* 0x000fe200078e0a0a */
[----:B------:R-:W-:Y:S01]  /*09e0*/  ISETP.GE.AND P2, PT, R13, RZ, PT ;  /* 0x000000ff0d00720c */ /* 0x000fe20003f46270 */
[----:B------:R0:W1:Y:S01]  /*09f0*/  F2I.FTZ.U32.TRUNC.NTZ R11, R15 ;  /* 0x0000000f000b7305 */ /* 0x000062000021f000 */
[----:B------:R-:W-:Y:S01]  /*0a00*/  IABS R21, R13 ;  /* 0x0000000d00157213 */ /* 0x000fe20000000000 */
[----:B------:R-:W-:Y:S01]  /*0a10*/  IMAD R9, R6, R10, R17 ;  /* 0x0000000a06097224 */ /* 0x000fe200078e0211 */
[C---:B------:R-:W-:Y:S01]  /*0a20*/  IADD3 R10, R7.reuse, 0x1a, RZ ;  /* 0x0000001a070a7810 */ /* 0x040fe20007ffe0ff */
[----:B------:R-:W-:Y:S01]  /*0a30*/  IMAD.MOV.U32 R17, RZ, RZ, R14 ;  /* 0x000000ffff117224 */ /* 0x000fe200078e000e */
[----:B------:R-:W-:Y:S01]  /*0a40*/  IADD3 R14, R7, 0x16, RZ ;  /* 0x00000016070e7810 */ /* 0x000fe20007ffe0ff */
[----:B------:R-:W-:Y:S01]  /*0a50*/  UIMAD UR22, UR6, 0x12, URZ ;  /* 0x00000012061678a4 */ /* 0x000fe2000f8e023f */
[----:B------:R-:W-:Y:S01]  /*0a60*/  ISETP.GE.AND P3, PT, R10, RZ, PT ;  /* 0x000000ff0a00720c */ /* 0x000fe20003f66270 */
[----:B------:R-:W-:Y:S01]  /*0a70*/  UIMAD UR23, UR6, 0x11, URZ ;  /* 0x00000011061778a4 */ /* 0x000fe2000f8e023f */
[----:B------:R-:W-:Y:S01]  /*0a80*/  IABS R19, R10 ;  /* 0x0000000a00137213 */ /* 0x000fe20000000000 */
[----:B------:R-:W-:Y:S01]  /*0a90*/  IMAD.HI.U32 R10, R12, R17, RZ ;  /* 0x000000110c0a7227 */ /* 0x000fe200078e00ff */
[----:B------:R-:W-:Y:S01]  /*0aa0*/  ISETP.GT.U32.AND P0, PT, R6, R9, PT ;  /* 0x000000090600720c */ /* 0x000fe20003f04070 */
[----:B------:R-:W-:Y:S01]  /*0ab0*/  USHF.L.U32 UR24, UR6, 0x4, URZ ;  /* 0x0000000406187899 */ /* 0x000fe2000800063f */
[----:B------:R-:W-:Y:S01]  /*0ac0*/  IABS R23, R14 ;  /* 0x0000000e00177213 */ /* 0x000fe20000000000 */
[----:B------:R-:W-:Y:S01]  /*0ad0*/  IMAD.MOV R10, RZ, RZ, -R10 ;  /* 0x000000ffff0a7224 */ /* 0x000fe200078e0a0a */
[----:B------:R-:W-:Y:S01]  /*0ae0*/  ISETP.GE.AND P1, PT, R14, RZ, PT ;  /* 0x000000ff0e00720c */ /* 0x000fe20003f26270 */
[----:B------:R-:W-:Y:S01]  /*0af0*/  IMAD.HI.U32 R14, R12, R21, RZ ;  /* 0x000000150c0e7227 */ /* 0x000fe200078e00ff */
[----:B------:R-:W-:-:S02]  /*0b00*/  UIMAD UR25, UR6, 0xf, URZ ;  /* 0x0000000f061978a4 */ /* 0x000fc4000f8e023f */
[----:B------:R-:W-:Y:S01]  /*0b10*/  UIMAD UR26, UR6, 0xe, URZ ;  /* 0x0000000e061a78a4 */ /* 0x000fe2000f8e023f */
[----:B------:R-:W-:Y:S01]  /*0b20*/  IMAD R13, R6, R10, R17 ;  /* 0x0000000a060d7224 */ /* 0x000fe200078e0211 */
[----:B------:R-:W-:Y:S01]  /*0b30*/  UIMAD UR27, UR6, 0xd, URZ ;  /* 0x0000000d061b78a4 */ /* 0x000fe2000f8e023f */
[----:B0-----:R-:W-:Y:S01]  /*0b40*/  IMAD.HI.U32 R15, R12, R23, RZ ;  /* 0x000000170c0f7227 */ /* 0x001fe200078e00ff */
[----:B------:R-:W-:Y:S02]  /*0b50*/  UIMAD UR28, UR6, 0xc, URZ ;  /* 0x0000000c061c78a4 */ /* 0x000fe4000f8e023f */
[C---:B------:R-:W-:Y:S01]  /*0b60*/  ISETP.GT.U32.AND P6, PT, R6.reuse, R13, PT ;  /* 0x0000000d0600720c */ /* 0x040fe20003fc4070 */
[----:B------:R-:W-:Y:S01]  /*0b70*/  @!P0 IMAD.IADD R9, R9, 0x1, -R6 ;  /* 0x0000000109098824 */ /* 0x000fe200078e0a06 */
[----:B------:R-:W-:Y:S01]  /*0b80*/  UIMAD UR29, UR6, 0xb, URZ ;  /* 0x0000000b061d78a4 */ /* 0x000fe2000f8e023f */
[----:B------:R-:W-:Y:S01]  /*0b90*/  IMAD.MOV R14, RZ, RZ, -R14 ;  /* 0x000000ffff0e7224 */ /* 0x000fe200078e0a0e */
[----:B------:R-:W-:Y:S01]  /*0ba0*/  UIMAD UR30, UR6, 0xa, URZ ;  /* 0x0000000a061e78a4 */ /* 0x000fe2000f8e023f */
[----:B------:R-:W-:Y:S01]  /*0bb0*/  IMAD.MOV R17, RZ, RZ, -R15 ;  /* 0x000000ffff117224 */ /* 0x000fe200078e0a0f */
[C---:B------:R-:W-:Y:S01]  /*0bc0*/  ISETP.GT.U32.AND P0, PT, R6.reuse, R9, PT ;  /* 0x000000090600720c */ /* 0x040fe20003f04070 */
[----:B------:R-:W-:Y:S01]  /*0bd0*/  IMAD R15, R6, R14, R21 ;  /* 0x0000000e060f7224 */ /* 0x000fe200078e0215 */
[----:B------:R-:W-:Y:S01]  /*0be0*/  IABS R21, R22 ;  /* 0x0000001600157213 */ /* 0x000fe20000000000 */
[----:B------:R-:W-:Y:S01]  /*0bf0*/  IMAD.HI.U32 R10, R12, R19, RZ ;  /* 0x000000130c0a7227 */ /* 0x000fe200078e00ff */
[----:B------:R-:W-:-:S02]  /*0c00*/  UIMAD UR31, UR6, 0x9, URZ ;  /* 0x00000009061f78a4 */ /* 0x000fc4000f8e023f */
[----:B------:R-:W-:Y:S01]  /*0c10*/  USHF.L.U32 UR32, UR6, 0x3, URZ ;  /* 0x0000000306207899 */ /* 0x000fe2000800063f */
[----:B------:R-:W-:Y:S01]  /*0c20*/  @!P6 IMAD.IADD R13, R13, 0x1, -R6 ;  /* 0x000000010d0de824 */ /* 0x000fe200078e0a06 */
[----:B------:R-:W-:Y:S01]  /*0c30*/  UIMAD UR33, UR6, 0x7, URZ ;  /* 0x00000007062178a4 */ /* 0x000fe2000f8e023f */
[----:B-1----:R-:W-:Y:S01]  /*0c40*/  IMAD.MOV R25, RZ, RZ, -R11 ;  /* 0x000000ffff197224 */ /* 0x002fe200078e0a0b */
[----:B------:R-:W-:Y:S01]  /*0c50*/  UIMAD UR34, UR6, 0x6, URZ ;  /* 0x00000006062278a4 */ /* 0x000fe2000f8e023f */
[----:B------:R-:W-:Y:S01]  /*0c60*/  IMAD.MOV R16, RZ, RZ, -R10 ;  /* 0x000000ffff107224 */ /* 0x000fe200078e0a0a */
[C---:B------:R-:W-:Y:S01]  /*0c70*/  ISETP.GT.U32.AND P6, PT, R6.reuse, R13, PT ;  /* 0x0000000d0600720c */ /* 0x040fe20003fc4070 */
[----:B------:R-:W-:Y:S01]  /*0c80*/  IMAD R25, R25, R8, RZ ;  /* 0x0000000819197224 */ /* 0x000fe200078e02ff */
[----:B------:R-:W-:Y:S01]  /*0c90*/  UIMAD UR35, UR6, 0x5, URZ ;  /* 0x00000005062378a4 */ /* 0x000fe2000f8e023f */
[----:B------:R-:W-:Y:S01]  /*0ca0*/  IMAD.MOV.U32 R10, RZ, RZ, RZ ;  /* 0x000000ffff0a7224 */ /* 0x000fe200078e00ff */
[----:B------:R-:W-:Y:S01]  /*0cb0*/  USHF.L.U32 UR36, UR6, 0x2, URZ ;  /* 0x0000000206247899 */ /* 0x000fe2000800063f */
[C---:B------:R-:W-:Y:S01]  /*0cc0*/  IMAD R17, R6.reuse, R17, R23 ;  /* 0x0000001106117224 */ /* 0x040fe200078e0217 */
[----:B------:R-:W-:Y:S01]  /*0cd0*/  IABS R23, R24 ;  /* 0x0000001800177213 */ /* 0x000fe20000000000 */
[----:B------:R-:W-:Y:S01]  /*0ce0*/  IMAD.HI.U32 R20, R11, R25, R10 ;  /* 0x000000190b147227 */ /* 0x000fe200078e000a */
[----:B------:R-:W-:Y:S01]  /*0cf0*/  IADD3 R10, R7, 0x14, RZ ;  /* 0x00000014070a7810 */ /* 0x000fe20007ffe0ff */
[----:B------:R-:W-:Y:S01]  /*0d00*/  UIMAD UR37, UR6, 0x3, URZ ;  /* 0x00000003062578a4 */ /* 0x000fe2000f8e023f */
[----:B------:R-:W-:Y:S01]  /*0d10*/  IABS R25, R26 ;  /* 0x0000001a00197213 */ /* 0x000fe20000000000 */
[C---:B------:R-:W-:Y:S01]  /*0d20*/  IMAD R11, R6.reuse, R16, R19 ;  /* 0x00000010060b7224 */ /* 0x040fe200078e0213 */
[----:B------:R-:W-:Y:S01]  /*0d30*/  IABS R19, R10 ;  /* 0x0000000a00137213 */ /* 0x000fe20000000000 */
[--C-:B------:R-:W-:Y:S01]  /*0d40*/  @!P6 IMAD.IADD R13, R13, 0x1, -R6.reuse ;  /* 0x000000010d0de824 */ /* 0x100fe200078e0a06 */
[----:B------:R-:W-:Y:S01]  /*0d50*/  ISETP.GT.U32.AND P6, PT, R6, R15, PT ;  /* 0x0000000f0600720c */ /* 0x000fe20003fc4070 */
[----:B------:R-:W-:Y:S01]  /*0d60*/  @!P0 IMAD.IADD R9, R9, 0x1, -R6 ;  /* 0x0000000109098824 */ /* 0x000fe200078e0a06 */
[----:B------:R-:W-:Y:S01]  /*0d70*/  ISETP.GE.AND P0, PT, R10, RZ, PT ;  /* 0x000000ff0a00720c */ /* 0x000fe20003f06270 */
[----:B------:R-:W-:Y:S01]  /*0d80*/  @!P4 IMAD.MOV R13, RZ, RZ, -R13 ;  /* 0x000000ffff0dc224 */ /* 0x000fe200078e0a0d */
[C---:B------:R-:W-:Y:S01]  /*0d90*/  ISETP.GT.U32.AND P4, PT, R6.reuse, R17, PT ;  /* 0x000000110600720c */ /* 0x040fe20003f84070 */
[----:B------:R-:W-:Y:S01]  /*0da0*/  @!P5 IMAD.MOV R9, RZ, RZ, -R9 ;  /* 0x000000ffff09d224 */ /* 0x000fe200078e0a09 */
[----:B------:R-:W-:Y:S01]  /*0db0*/  ISETP.GT.U32.AND P5, PT, R6, R11, PT ;  /* 0x0000000b0600720c */ /* 0x000fe20003fa4070 */
[----:B------:R-:W-:Y:S01]  /*0dc0*/  IMAD.HI.U32 R14, R12, R21, RZ ;  /* 0x000000150c0e7227 */ /* 0x000fe200078e00ff */
[----:B------:R-:W-:-:S02]  /*0dd0*/  USHF.L.U32 UR4, UR6, 0x1, URZ ;  /* 0x0000000106047899 */ /* 0x000fc4000800063f */
[----:B------:R-:W-:Y:S01]  /*0de0*/  USHF.R.S32.HI UR5, URZ, 0x5, UR5 ;  /* 0x000000053f057899 */ /* 0x000fe20008011405 */
[----:B------:R-:W-:Y:S02]  /*0df0*/  IMAD.MOV R14, RZ, RZ, -R14 ;  /* 0x000000ffff0e7224 */ /* 0x000fe400078e0a0e */
[--C-:B------:R-:W-:Y:S02]  /*0e00*/  @!P6 IMAD.IADD R15, R15, 0x1, -R6.reuse ;  /* 0x000000010f0fe824 */ /* 0x100fe400078e0a06 */
[C---:B------:R-:W-:Y:S02]  /*0e10*/  IMAD R21, R6.reuse, R14, R21 ;  /* 0x0000000e06157224 */ /* 0x040fe400078e0215 */
[--C-:B------:R-:W-:Y:S01]  /*0e20*/  @!P4 IMAD.IADD R17, R17, 0x1, -R6.reuse ;  /* 0x000000011111c824 */ /* 0x100fe200078e0a06 */
[----:B------:R-:W-:Y:S01]  /*0e30*/  ISETP.GT.U32.AND P6, PT, R6, R15, PT ;  /* 0x0000000f0600720c */ /* 0x000fe20003fc4070 */
[----:B------:R-:W-:Y:S02]  /*0e40*/  @!P5 IMAD.IADD R11, R11, 0x1, -R6 ;  /* 0x000000010b0bd824 */ /* 0x000fe400078e0a06 */
[----:B------:R-:W-:Y:S01]  /*0e50*/  IMAD.HI.U32 R10, R12, R19, RZ ;  /* 0x000000130c0a7227 */ /* 0x000fe200078e00ff */
[----:B------:R-:W-:-:S02]  /*0e60*/  ISETP.GT.U32.AND P4, PT, R6, R17, PT ;  /* 0x000000110600720c */ /* 0x000fc40003f84070 */
[----:B------:R-:W-:Y:S01]  /*0e70*/  ISETP.GT.U32.AND P5, PT, R6, R11, PT ;  /* 0x0000000b0600720c */ /* 0x000fe20003fa4070 */
[----:B------:R-:W-:-:S04]  /*0e80*/  IMAD.HI.U32 R16, R12, R23, RZ ;  /* 0x000000170c107227 */ /* 0x000fc800078e00ff */
[----:B------:R-:W-:-:S04]  /*0e90*/  IMAD.HI.U32 R18, R12, R25, RZ ;  /* 0x000000190c127227 */ /* 0x000fc800078e00ff */
[----:B------:R-:W-:Y:S01]  /*0ea0*/  @!P6 IMAD.IADD R15, R15, 0x1, -R6 ;  /* 0x000000010f0fe824 */ /* 0x000fe200078e0a06 */
[C---:B------:R-:W-:Y:S01]  /*0eb0*/  ISETP.GT.U32.AND P6, PT, R6.reuse, R21, PT ;  /* 0x000000150600720c */ /* 0x040fe20003fc4070 */
[----:B------:R-:W-:Y:S02]  /*0ec0*/  IMAD.MOV R10, RZ, RZ, -R10 ;  /* 0x000000ffff0a7224 */ /* 0x000fe400078e0a0a */
[----:B------:R-:W-:Y:S02]  /*0ed0*/  IMAD.MOV R16, RZ, RZ, -R16 ;  /* 0x000000ffff107224 */ /* 0x000fe400078e0a10 */
[----:B------:R-:W-:Y:S02]  /*0ee0*/  IMAD.MOV R18, RZ, RZ, -R18 ;  /* 0x000000ffff127224 */ /* 0x000fe400078e0a12 */
[C---:B------:R-:W-:Y:S02]  /*0ef0*/  IMAD R19, R6.reuse, R10, R19 ;  /* 0x0000000a06137224 */ /* 0x040fe400078e0213 */
[----:B------:R-:W-:-:S02]  /*0f00*/  IMAD R23, R6, R16, R23 ;  /* 0x0000001006177224 */ /* 0x000fc400078e0217 */
[C---:B------:R-:W-:Y:S01]  /*0f10*/  IMAD R25, R6.reuse, R18, R25 ;  /* 0x0000001206197224 */ /* 0x040fe200078e0219 */
[----:B------:R-:W-:Y:S01]  /*0f20*/  IADD3 R18, R7, 0xc, RZ ;  /* 0x0000000c07127810 */ /* 0x000fe20007ffe0ff */
[--C-:B------:R-:W-:Y:S01]  /*0f30*/  @!P5 IMAD.IADD R11, R11, 0x1, -R6.reuse ;  /* 0x000000010b0bd824 */ /* 0x100fe200078e0a06 */
[C---:B------:R-:W-:Y:S01]  /*0f40*/  ISETP.GT.U32.AND P5, PT, R6.reuse, R19, PT ;  /* 0x000000130600720c */ /* 0x040fe20003fa4070 */
[--C-:B------:R-:W-:Y:S01]  /*0f50*/  @!P4 IMAD.IADD R17, R17, 0x1, -R6.reuse ;  /* 0x000000011111c824 */ /* 0x100fe200078e0a06 */
[----:B------:R-:W-:Y:S01]  /*0f60*/  IABS R27, R18 ;  /* 0x00000012001b7213 */ /* 0x000fe20000000000 */
[----:B------:R-:W-:Y:S01]  /*0f70*/  @!P6 IMAD.IADD R21, R21, 0x1, -R6 ;  /* 0x000000011515e824 */ /* 0x000fe200078e0a06 */
[----:B------:R-:W-:Y:S01]  /*0f80*/  ISETP.GT.U32.AND P4, PT, R6, R23, PT ;  /* 0x000000170600720c */ /* 0x000fe20003f84070 */
[----:B------:R-:W-:-:S03]  /*0f90*/  IMAD.HI.U32 R14, R12, R29, RZ ;  /* 0x0000001d0c0e7227 */ /* 0x000fc600078e00ff */
[----:B------:R-:W-:Y:S01]  /*0fa0*/  ISETP.GT.U32.AND P6, PT, R6, R21, PT ;  /* 0x000000150600720c */ /* 0x000fe20003fc4070 */
[----:B------:R-:W-:-:S04]  /*0fb0*/  IMAD.HI.U32 R10, R12, R27, RZ ;  /* 0x0000001b0c0a7227 */ /* 0x000fc800078e00ff */
[----:B------:R-:W-:Y:S02]  /*0fc0*/  IMAD.MOV R10, RZ, RZ, -R10 ;  /* 0x000000ffff0a7224 */ /* 0x000fe400078e0a0a */
[--C-:B------:R-:W-:Y:S02]  /*0fd0*/  @!P5 IMAD.IADD R19, R19, 0x1, -R6.reuse ;  /* 0x000000011313d824 */ /* 0x100fe400078e0a06 */
[C---:B------:R-:W-:Y:S02]  /*0fe0*/  IMAD R27, R6.reuse, R10, R27 ;  /* 0x0000000a061b7224 */ /* 0x040fe400078e021b */
[--C-:B------:R-:W-:Y:S01]  /*0ff0*/  @!P4 IMAD.IADD R23, R23, 0x1, -R6.reuse ;  /* 0x000000011717c824 */ /* 0x100fe200078e0a06 */
[C---:B------:R-:W-:Y:S01]  /*1000*/  ISETP.GT.U32.AND P5, PT, R6.reuse, R19, PT ;  /* 0x000000130600720c */ /* 0x040fe20003fa4070 */
[----:B------:R-:W-:Y:S01]  /*1010*/  @!P6 IMAD.IADD R21, R21, 0x1, -R6 ;  /* 0x000000011515e824 */ /* 0x000fe200078e0a06 */
[----:B------:R-:W-:Y:S01]  /*1020*/  ISETP.GT.U32.AND P6, PT, R6, R27, PT ;  /* 0x0000001b0600720c */ /* 0x000fe20003fc4070 */
[----:B------:R-:W-:Y:S01]  /*1030*/  IMAD.HI.U32 R10, R12, R33, RZ ;  /* 0x000000210c0a7227 */ /* 0x000fe200078e00ff */
[----:B------:R-:W-:-:S03]  /*1040*/  ISETP.GT.U32.AND P4, PT, R6, R23, PT ;  /* 0x000000170600720c */ /* 0x000fc60003f84070 */
[----:B------:R-:W-:Y:S02]  /*1050*/  IMAD.MOV R14, RZ, RZ, -R14 ;  /* 0x000000ffff0e7224 */ /* 0x000fe400078e0a0e */
[----:B------:R-:W-:Y:S02]  /*1060*/  IMAD.MOV R10, RZ, RZ, -R10 ;  /* 0x000000ffff0a7224 */ /* 0x000fe400078e0a0a */
[C---:B------:R-:W-:Y:S02]  /*1070*/  IMAD R29, R6.reuse, R14, R29 ;  /* 0x0000000e061d7224 */ /* 0x040fe400078e021d */
[----:B------:R-:W-:Y:S02]  /*1080*/  IMAD R33, R6, R10, R33 ;  /* 0x0000000a06217224 */ /* 0x000fe400078e0221 */
[----:B------:R-:W-:-:S04]  /*1090*/  IMAD.HI.U32 R16, R12, R31, RZ ;  /* 0x0000001f0c107227 */ /* 0x000fc800078e00ff */
[--C-:B------:R-:W-:Y:S01]  /*10a0*/  @!P5 IMAD.IADD R19, R19, 0x1, -R6.reuse ;  /* 0x000000011313d824 */ /* 0x100fe200078e0a06 */
[C---:B------:R-:W-:Y:S01]  /*10b0*/  ISETP.GT.U32.AND P5, PT, R6.reuse, R25, PT ;  /* 0x000000190600720c */ /* 0x040fe20003fa4070 */
[--C-:B------:R-:W-:Y:S01]  /*10c0*/  @!P4 IMAD.IADD R23, R23, 0x1, -R6.reuse ;  /* 0x000000011717c824 */ /* 0x100fe200078e0a06 */
[C---:B------:R-:W-:Y:S01]  /*10d0*/  ISETP.GT.U32.AND P4, PT, R6.reuse, R29, PT ;  /* 0x0000001d0600720c */ /* 0x040fe20003f84070 */
[----:B------:R-:W-:Y:S01]  /*10e0*/  @!P6 IMAD.IADD R27, R27, 0x1, -R6 ;  /* 0x000000011b1be824 */ /* 0x000fe200078e0a06 */
[----:B------:R-:W-:Y:S01]  /*10f0*/  ISETP.GT.U32.AND P6, PT, R6, R33, PT ;  /* 0x000000210600720c */ /* 0x000fe20003fc4070 */
[----:B------:R-:W-:Y:S02]  /*1100*/  IMAD.MOV R16, RZ, RZ, -R16 ;  /* 0x000000ffff107224 */ /* 0x000fe400078e0a10 */
[----:B------:R-:W-:-:S04]  /*1110*/  IMAD.HI.U32 R10, R12, R39, RZ ;  /* 0x000000270c0a7227 */ /* 0x000fc800078e00ff */
[C---:B------:R-:W-:Y:S01]  /*1120*/  IMAD R31, R6.reuse, R16, R31 ;  /* 0x00000010061f7224 */ /* 0x040fe200078e021f */
[----:B------:R-:W-:Y:S01]  /*1130*/  IADD3 R16, R7, 0x4, RZ ;  /* 0x0000000407107810 */ /* 0x000fe20007ffe0ff */
[----:B------:R-:W-:Y:S02]  /*1140*/  IMAD.MOV R10, RZ, RZ, -R10 ;  /* 0x000000ffff0a7224 */ /* 0x000fe400078e0a0a */
[--C-:B------:R-:W-:Y:S01]  /*1150*/  @!P5 IMAD.IADD R25, R25, 0x1, -R6.reuse ;  /* 0x000000011919d824 */ /* 0x100fe200078e0a06 */
[----:B------:R-:W-:Y:S01]  /*1160*/  IABS R35, R16 ;  /* 0x0000001000237213 */ /* 0x000fe20000000000 */
[C---:B------:R-:W-:Y:S01]  /*1170*/  IMAD R39, R6.reuse, R10, R39 ;  /* 0x0000000a06277224 */ /* 0x040fe200078e0227 */
[C---:B------:R-:W-:Y:S01]  /*1180*/  ISETP.GT.U32.AND P5, PT, R6.reuse, R31, PT ;  /* 0x0000001f0600720c */ /* 0x040fe20003fa4070 */
[--C-:B------:R-:W-:Y:S02]  /*1190*/  @!P4 IMAD.IADD R29, R29, 0x1, -R6.reuse ;  /* 0x000000011d1dc824 */ /* 0x100fe400078e0a06 */
[----:B------:R-:W-:Y:S01]  /*11a0*/  @!P6 IMAD.IADD R33, R33, 0x1, -R6 ;  /* 0x000000012121e824 */ /* 0x000fe200078e0a06 */
[----:B------:R-:W-:Y:S01]  /*11b0*/  ISETP.GT.U32.AND P4, PT, R6, R39, PT ;  /* 0x000000270600720c */ /* 0x000fe20003f84070 */
[----:B------:R-:W-:Y:S01]  /*11c0*/  @!P2 IMAD.MOV R15, RZ, RZ, -R15 ;  /* 0x000000ffff0fa224 */ /* 0x000fe200078e0a0f */
[----:B------:R-:W-:Y:S01]  /*11d0*/  ISETP.GE.AND P6, PT, R24, RZ, PT ;  /* 0x000000ff1800720c */ /* 0x000fe20003fc6270 */
[----:B------:R-:W-:Y:S01]  /*11e0*/  IMAD.HI.U32 R10, R12, R35, RZ ;  /* 0x000000230c0a7227 */ /* 0x000fe200078e00ff */
[----:B------:R-:W-:-:S03]  /*11f0*/  ISETP.GT.U32.AND P2, PT, R6, R27, PT ;  /* 0x0000001b0600720c */ /* 0x000fc60003f44070 */
[----:B------:R-:W-:-:S04]  /*1200*/  IMAD.HI.U32 R12, R12, R37, RZ ;  /* 0x000000250c0c7227 */ /* 0x000fc800078e00ff */
[----:B------:R-:W-:Y:S01]  /*1210*/  @!P3 IMAD.MOV R11, RZ, RZ, -R11 ;  /* 0x000000ffff0bb224 */ /* 0x000fe200078e0a0b */
[C---:B------:R-:W-:Y:S01]  /*1220*/  ISETP.GT.U32.AND P3, PT, R6.reuse, R25, PT ;  /* 0x000000190600720c */ /* 0x040fe20003f64070 */
[----:B------:R-:W-:Y:S02]  /*1230*/  IMAD.MOV R10, RZ, RZ, -R10 ;  /* 0x000000ffff0a7224 */ /* 0x000fe400078e0a0a */
[----:B------:R-:W-:Y:S02]  /*1240*/  IMAD.MOV R12, RZ, RZ, -R12 ;  /* 0x000000ffff0c7224 */ /* 0x000fe400078e0a0c */
[C---:B------:R-:W-:Y:S02]  /*1250*/  IMAD R35, R6.reuse, R10, R35 ;  /* 0x0000000a06237224 */ /* 0x040fe400078e0223 */
[----:B------:R-:W-:Y:S02]  /*1260*/  IMAD R37, R6, R12, R37 ;  /* 0x0000000c06257224 */ /* 0x000fe400078e0225 */
[--C-:B------:R-:W-:Y:S01]  /*1270*/  @!P5 IMAD.IADD R31, R31, 0x1, -R6.reuse ;  /* 0x000000011f1fd824 */ /* 0x100fe200078e0a06 */
[----:B------:R-:W-:Y:S01]  /*1280*/  ISETP.GE.AND P5, PT, R22, RZ, PT ;  /* 0x000000ff1600720c */ /* 0x000fe20003fa6270 */
[--C-:B------:R-:W-:Y:S01]  /*1290*/  @!P4 IMAD.IADD R39, R39, 0x1, -R6.reuse ;  /* 0x000000012727c824 */ /* 0x100fe200078e0a06 */
[C---:B------:R-:W-:Y:S01]  /*12a0*/  ISETP.GT.U32.AND P4, PT, R6.reuse, R33, PT ;  /* 0x000000210600720c */ /* 0x040fe20003f84070 */
[----:B------:R-:W-:Y:S01]  /*12b0*/  @!P6 IMAD.MOV R23, RZ, RZ, -R23 ;  /* 0x000000ffff17e224 */ /* 0x000fe200078e0a17 */
[C---:B------:R-:W-:Y:S01]  /*12c0*/  ISETP.GT.U32.AND P6, PT, R6.reuse, R35, PT ;  /* 0x000000230600720c */ /* 0x040fe20003fc4070 */
[----:B------:R-:W-:Y:S01]  /*12d0*/  @!P2 IMAD.IADD R27, R27, 0x1, -R6 ;  /* 0x000000011b1ba824 */ /* 0x000fe200078e0a06 */
[----:B------:R-:W-:Y:S01]  /*12e0*/  ISETP.GT.U32.AND P2, PT, R6, R37, PT ;  /* 0x000000250600720c */ /* 0x000fe20003f44070 */
[----:B------:R-:W-:-:S04]  /*12f0*/  IMAD.HI.U32 R20, R20, R41, RZ ;  /* 0x0000002914147227 */ /* 0x000fc800078e00ff */
[----:B------:R-:W-:Y:S01]  /*1300*/  @!P0 IMAD.MOV R19, RZ, RZ, -R19 ;  /* 0x000000ffff138224 */ /* 0x000fe200078e0a13 */
[----:B------:R-:W-:Y:S01]  /*1310*/  ISETP.GT.U32.AND P0, PT, R6, R31, PT ;  /* 0x0000001f0600720c */ /* 0x000fe20003f04070 */
[----:B------:R-:W-:Y:S01]  /*1320*/  @!P3 IMAD.IADD R25, R25, 0x1, -R6 ;  /* 0x000000011919b824 */ /* 0x000fe200078e0a06 */
[----:B------:R-:W-:Y:S01]  /*1330*/  ISETP.GE.AND P3, PT, R26, RZ, PT ;  /* 0x000000ff1a00720c */ /* 0x000fe20003f66270 */
[----:B------:R-:W-:Y:S02]  /*1340*/  IMAD.MOV R20, RZ, RZ, -R20 ;  /* 0x000000ffff147224 */ /* 0x000fe400078e0a14 */
[--C-:B------:R-:W-:Y:S02]  /*1350*/  @!P4 IMAD.IADD R33, R33, 0x1, -R6.reuse ;  /* 0x000000012121c824 */ /* 0x100fe400078e0a06 */
[----:B------:R-:W-:Y:S02]  /*1360*/  IMAD R41, R8, R20, R41 ;  /* 0x0000001408297224 */ /* 0x000fe400078e0229 */
[--C-:B------:R-:W-:Y:S01]  /*1370*/  @!P6 IMAD.IADD R35, R35, 0x1, -R6.reuse ;  /* 0x000000012323e824 */ /* 0x100fe200078e0a06 */
[----:B------:R-:W-:Y:S01]  /*1380*/  ISETP.GE.AND P6, PT, R30, RZ, PT ;  /* 0x000000ff1e00720c */ /* 0x000fe20003fc6270 */
[--C-:B------:R-:W-:Y:S01]  /*1390*/  @!P2 IMAD.IADD R37, R37, 0x1, -R6.reuse ;  /* 0x000000012525a824 */ /* 0x100fe200078e0a06 */
[----:B------:R-:W-:Y:S01]  /*13a0*/  ISETP.GT.U32.AND P4, PT, R8, R41, PT ;  /* 0x000000290800720c */ /* 0x000fe20003f84070 */
[----:B------:R-:W-:Y:S01]  /*13b0*/  @!P1 IMAD.MOV R17, RZ, RZ, -R17 ;  /* 0x000000ffff119224 */ /* 0x000fe200078e0a11 */
[C---:B------:R-:W-:Y:S01]  /*13c0*/  ISETP.GT.U32.AND P1, PT, R6.reuse, R29, PT ;  /* 0x0000001d0600720c */ /* 0x040fe20003f24070 */
[----:B------:R-:W-:Y:S01]  /*13d0*/  @!P5 IMAD.MOV R21, RZ, RZ, -R21 ;  /* 0x000000ffff15d224 */ /* 0x000fe200078e0a15 */
[----:B------:R-:W-:Y:S01]  /*13e0*/  ISETP.GT.U32.AND P5, PT, R6, R39, PT ;  /* 0x000000270600720c */ /* 0x000fe20003fa4070 */
[----:B------:R-:W-:Y:S01]  /*13f0*/  @!P0 IMAD.IADD R31, R31, 0x1, -R6 ;  /* 0x000000011f1f8824 */ /* 0x000fe200078e0a06 */
[----:B------:R-:W-:Y:S01]  /*1400*/  ISETP.GE.AND P0, PT, R18, RZ, PT ;  /* 0x000000ff1200720c */ /* 0x000fe20003f06270 */
[----:B------:R-:W-:Y:S01]  /*1410*/  @!P3 IMAD.MOV R25, RZ, RZ, -R25 ;  /* 0x000000ffff19b224 */ /* 0x000fe200078e0a19 */
[----:B------:R-:W-:Y:S01]  /*1420*/  ISETP.GT.U32.AND P3, PT, R6, R35, PT ;  /* 0x000000230600720c */ /* 0x000fe20003f64070 */
[----:B------:R-:W-:Y:S01]  /*1430*/  IMAD.SHL.U32 R10, R0, 0x2, RZ ;  /* 0x00000002000a7824 */ /* 0x000fe200078e00ff */
[----:B------:R-:W-:Y:S01]  /*1440*/  ISETP.GT.U32.AND P2, PT, R6, R37, PT ;  /* 0x000000250600720c */ /* 0x000fe20003f44070 */
[----:B------:R-:W-:-:S02]  /*1450*/  IMAD.SHL.U32 R12, R0, 0x8, RZ ;  /* 0x00000008000c7824 */ /* 0x000fc400078e00ff */
[----:B------:R-:W-:Y:S01]  /*1460*/  @!P4 IMAD.IADD R41, R41, 0x1, -R8 ;  /* 0x000000012929c824 */ /* 0x000fe200078e0a08 */
[----:B------:R-:W-:Y:S01]  /*1470*/  ISETP.GE.AND P4, PT, R32, RZ, PT ;  /* 0x000000ff2000720c */ /* 0x000fe20003f86270 */
[--C-:B------:R-:W-:Y:S01]  /*1480*/  @!P1 IMAD.IADD R29, R29, 0x1, -R6.reuse ;  /* 0x000000011d1d9824 */ /* 0x100fe200078e0a06 */
[----:B------:R-:W-:Y:S01]  /*1490*/  ISETP.GE.AND P1, PT, R7, RZ, PT ;  /* 0x000000ff0700720c */ /* 0x000fe20003f26270 */
[--C-:B------:R-:W-:Y:S01]  /*14a0*/  @!P5 IMAD.IADD R39, R39, 0x1, -R6.reuse ;  /* 0x000000012727d824 */ /* 0x100fe200078e0a06 */
[----:B------:R-:W-:Y:S01]  /*14b0*/  ISETP.GE.AND P5, PT, R28, RZ, PT ;  /* 0x000000ff1c00720c */ /* 0x000fe20003fa6270 */
[----:B------:R-:W-:Y:S01]  /*14c0*/  @!P0 IMAD.MOV R27, RZ, RZ, -R27 ;  /* 0x000000ffff1b8224 */ /* 0x000fe200078e0a1b */
[----:B------:R-:W-:Y:S01]  /*14d0*/  ISETP.GT.U32.AND P0, PT, R8, R41, PT ;  /* 0x000000290800720c */ /* 0x000fe20003f04070 */
[--C-:B------:R-:W-:Y:S01]  /*14e0*/  @!P3 IMAD.IADD R35, R35, 0x1, -R6.reuse ;  /* 0x000000012323b824 */ /* 0x100fe200078e0a06 */
[----:B------:R-:W-:Y:S01]  /*14f0*/  ISETP.GE.AND P3, PT, R16, RZ, PT ;  /* 0x000000ff1000720c */ /* 0x000fe20003f66270 */
[----:B------:R-:W-:Y:S01]  /*1500*/  @!P2 IMAD.IADD R37, R37, 0x1, -R6 ;  /* 0x000000012525a824 */ /* 0x000fe200078e0a06 */
[----:B------:R-:W-:Y:S01]  /*1510*/  ISETP.GE.AND P2, PT, R34, RZ, PT ;  /* 0x000000ff2200720c */ /* 0x000fe20003f46270 */
[----:B------:R-:W-:Y:S01]  /*1520*/  @!P6 IMAD.MOV R31, RZ, RZ, -R31 ;  /* 0x000000ffff1fe224 */ /* 0x000fe200078e0a1f */
[----:B------:R-:W-:Y:S01]  /*1530*/  LOP3.LUT R7, R0, 0x7, RZ, 0xc0, !PT ;  /* 0x0000000700077812 */ /* 0x000fe200078ec0ff */
[----:B------:R-:W-:Y:S01]  /*1540*/  @!P4 IMAD.MOV R33, RZ, RZ, -R33 ;  /* 0x000000ffff21c224 */ /* 0x000fe200078e0a21 */
[----:B------:R-:W-:Y:S01]  /*1550*/  LOP3.LUT R43, R10, 0x10, RZ, 0xc0, !PT ;  /* 0x000000100a2b7812 */ /* 0x000fe200078ec0ff */
[----:B------:R-:W-:Y:S01]  /*1560*/  @!P1 IMAD.MOV R39, RZ, RZ, -R39 ;  /* 0x000000ffff279224 */ /* 0x000fe200078e0a27 */
[----:B------:R-:W-:Y:S01]  /*1570*/  LOP3.LUT R14, R12, 0x30, RZ, 0xc0, !PT ;  /* 0x000000300c0e7812 */ /* 0x000fe200078ec0ff */
[----:B------:R-:W-:Y:S01]  /*1580*/  IMAD R12, R7, 0x90, RZ ;  /* 0x00000090070c7824 */ /* 0x000fe200078e02ff */
[----:B------:R-:W-:Y:S01]  /*1590*/  LOP3.LUT R43, R43, 0x20, R0, 0xf8, !PT ;  /* 0x000000202b2b7812 */ /* 0x000fe200078ef800 */
[----:B------:R-:W-:Y:S01]  /*15a0*/  @!P0 IMAD.IADD R41, R41, 0x1, -R8 ;  /* 0x0000000129298824 */ /* 0x000fe200078e0a08 */
[----:B------:R-:W-:Y:S01]  /*15b0*/  ISETP.NE.AND P0, PT, RZ, c[0x0][0x17c], PT ;  /* 0x00005f00ff007a0c */ /* 0x000fe20003f05270 */
[----:B------:R-:W-:Y:S01]  /*15c0*/  IMAD R45, R7, 0x40, R14 ;  /* 0x00000040072d7824 */ /* 0x000fe200078e020e */
[----:B------:R-:W-:Y:S01]  /*15d0*/  LOP3.LUT R12, R12, R43, RZ, 0x3c, !PT ;  /* 0x0000002b0c0c7212 */ /* 0x000fe200078e3cff */
[----:B------:R-:W-:Y:S01]  /*15e0*/  IMAD.SHL.U32 R7, R0, 0x40, RZ ;  /* 0x0000004000077824 */ /* 0x000fe200078e00ff */
[----:B------:R-:W-:Y:S01]  /*15f0*/  LOP3.LUT R8, RZ, c[0x0][0x17c], RZ, 0x33, !PT ;  /* 0x00005f00ff087a12 */ /* 0x000fe200078e33ff */
[----:B------:R-:W-:Y:S01]  /*1600*/  @!P5 IMAD.MOV R29, RZ, RZ, -R29 ;  /* 0x000000ffff1dd224 */ /* 0x000fe200078e0a1d */
[----:B------:R-:W-:Y:S01]  /*1610*/  ISETP.GE.AND P1, PT, R5, RZ, PT ;  /* 0x000000ff0500720c */ /* 0x000fe20003f26270 */
[----:B------:R-:W-:Y:S01]  /*1620*/  @!P3 IMAD.MOV R35, RZ, RZ, -R35 ;  /* 0x000000ffff23b224 */ /* 0x000fe200078e0a23 */
[----:B------:R-:W-:Y:S01]  /*1630*/  LOP3.LUT R7, R12, 0x400, R7, 0xf8, !PT ;  /* 0x000004000c077812 */ /* 0x000fe200078ef807 */
[----:B------:R-:W-:Y:S01]  /*1640*/  @!P2 IMAD.MOV R37, RZ, RZ, -R37 ;  /* 0x000000ffff25a224 */ /* 0x000fe200078e0a25 */
[----:B------:R-:W-:Y:S01]  /*1650*/  SEL R12, R8, R9, !P0 ;  /* 0x00000009080c7207 */ /* 0x000fe20004000000 */
[----:B------:R-:W-:Y:S01]  /*1660*/  IMAD.SHL.U32 R9, R2, 0x2, RZ ;  /* 0x0000000202097824 */ /* 0x000fe200078e00ff */
[----:B------:R-:W-:-:S02]  /*1670*/  SEL R13, R8, R13, !P0 ;  /* 0x0000000d080d7207 */ /* 0x000fc40004000000 */
[----:B------:R-:W-:Y:S01]  /*1680*/  SEL R14, R8, R11, !P0 ;  /* 0x0000000b080e7207 */ /* 0x000fe20004000000 */
[----:B------:R-:W-:Y:S01]  /*1690*/  IMAD R12, R12, c[0x0][0x190], RZ ;  /* 0x000064000c0c7a24 */ /* 0x000fe200078e02ff */
[C---:B------:R-:W-:Y:S01]  /*16a0*/  SEL R15, R8.reuse, R15, !P0 ;  /* 0x0000000f080f7207 */ /* 0x040fe20004000000 */
[----:B------:R-:W-:Y:S01]  /*16b0*/  IMAD R24, R13, c[0x0][0x190], RZ ;  /* 0x000064000d187a24 */ /* 0x000fe200078e02ff */
[C---:B------:R-:W-:Y:S01]  /*16c0*/  SEL R17, R8.reuse, R17, !P0 ;  /* 0x0000001108117207 */ /* 0x040fe20004000000 */
[----:B------:R-:W-:Y:S01]  /*16d0*/  @!P1 IMAD.MOV R41, RZ, RZ, -R41 ;  /* 0x000000ffff299224 */ /* 0x000fe200078e0a29 */
[----:B------:R-:W-:Y:S01]  /*16e0*/  SEL R19, R8, R19, !P0 ;  /* 0x0000001308137207 */ /* 0x000fe20004000000 */
[----:B------:R-:W-:Y:S01]  /*16f0*/  IMAD R14, R14, c[0x0][0x190], RZ ;  /* 0x000064000e0e7a24 */ /* 0x000fe200078e02ff */
[C---:B------:R-:W-:Y:S01]  /*1700*/  SEL R16, R8.reuse, R21, !P0 ;  /* 0x0000001508107207 */ /* 0x040fe20004000000 */
[----:B------:R-:W-:Y:S01]  /*1710*/  IMAD R15, R15, c[0x0][0x190], RZ ;  /* 0x000064000f0f7a24 */ /* 0x000fe200078e02ff */
[C---:B------:R-:W-:Y:S01]  /*1720*/  SEL R18, R8.reuse, R23, !P0 ;  /* 0x0000001708127207 */ /* 0x040fe20004000000 */
[----:B------:R-:W-:Y:S01]  /*1730*/  IMAD R104, R17, c[0x0][0x190], RZ ;  /* 0x0000640011687a24 */ /* 0x000fe200078e02ff */
[----:B------:R-:W-:Y:S01]  /*1740*/  SEL R25, R8, R25, !P0 ;  /* 0x0000001908197207 */ /* 0x000fe20004000000 */
[----:B------:R-:W-:Y:S01]  /*1750*/  IMAD R100, R16, c[0x0][0x190], RZ ;  /* 0x0000640010647a24 */ /* 0x000fe200078e02ff */
[C---:B------:R-:W-:Y:S01]  /*1760*/  SEL R27, R8.reuse, R27, !P0 ;  /* 0x0000001b081b7207 */ /* 0x040fe20004000000 */
[----:B------:R-:W-:Y:S01]  /*1770*/  IMAD R19, R19, c[0x0][0x190], RZ ;  /* 0x0000640013137a24 */ /* 0x000fe200078e02ff */
[----:B------:R-:W-:Y:S01]  /*1780*/  SEL R29, R8, R29, !P0 ;  /* 0x0000001d081d7207 */ /* 0x000fe20004000000 */
[----:B------:R-:W-:Y:S01]  /*1790*/  IMAD R18, R18, c[0x0][0x190], RZ ;  /* 0x0000640012127a24 */ /* 0x000fe200078e02ff */
[C---:B------:R-:W-:Y:S01]  /*17a0*/  SEL R31, R8.reuse, R31, !P0 ;  /* 0x0000001f081f7207 */ /* 0x040fe20004000000 */
[----:B------:R-:W-:Y:S01]  /*17b0*/  IMAD R25, R25, c[0x0][0x190], RZ ;  /* 0x0000640019197a24 */ /* 0x000fe200078e02ff */
[C---:B------:R-:W-:Y:S01]  /*17c0*/  SEL R33, R8.reuse, R33, !P0 ;  /* 0x0000002108217207 */ /* 0x040fe20004000000 */
[----:B------:R-:W-:Y:S01]  /*17d0*/  IMAD R27, R27, c[0x0][0x190], RZ ;  /* 0x000064001b1b7a24 */ /* 0x000fe200078e02ff */
[C---:B------:R-:W-:Y:S01]  /*17e0*/  SEL R35, R8.reuse, R35, !P0 ;  /* 0x0000002308237207 */ /* 0x040fe20004000000 */
[----:B------:R-:W-:Y:S01]  /*17f0*/  IMAD R29, R29, c[0x0][0x190], RZ ;  /* 0x000064001d1d7a24 */ /* 0x000fe200078e02ff */
[C---:B------:R-:W-:Y:S01]  /*1800*/  SEL R37, R8.reuse, R37, !P0 ;  /* 0x0000002508257207 */ /* 0x040fe20004000000 */
[----:B------:R-:W-:Y:S01]  /*1810*/  IMAD R31, R31, c[0x0][0x190], RZ ;  /* 0x000064001f1f7a24 */ /* 0x000fe200078e02ff */
[----:B------:R-:W-:Y:S01]  /*1820*/  SEL R39, R8, R39, !P0 ;  /* 0x0000002708277207 */ /* 0x000fe20004000000 */
[----:B------:R-:W-:Y:S01]  /*1830*/  IMAD R33, R33, c[0x0][0x190], RZ ;  /* 0x0000640021217a24 */ /* 0x000fe200078e02ff */
[----:B------:R-:W-:Y:S01]  /*1840*/  ISETP.NE.AND P0, PT, RZ, c[0x0][0x178], PT ;  /* 0x00005e00ff007a0c */ /* 0x000fe20003f05270 */
[----:B------:R-:W-:Y:S01]  /*1850*/  IMAD R35, R35, c[0x0][0x190], RZ ;  /* 0x0000640023237a24 */ /* 0x000fe200078e02ff */
[----:B------:R-:W-:Y:S01]  /*1860*/  LEA R16, P3, R12, c[0x0][0x168], 0x1 ;  /* 0x00005a000c107a11 */ /* 0x000fe200078608ff */
[----:B------:R-:W-:Y:S01]  /*1870*/  IMAD R37, R37, c[0x0][0x190], RZ ;  /* 0x0000640025257a24 */ /* 0x000fe200078e02ff */
[----:B------:R-:W-:Y:S01]  /*1880*/  LEA R13, P4, R24, c[0x0][0x168], 0x1 ;  /* 0x00005a00180d7a11 */ /* 0x000fe200078808ff */
[----:B------:R-:W-:Y:S01]  /*1890*/  IMAD R39, R39, c[0x0][0x190], RZ ;  /* 0x0000640027277a24 */ /* 0x000fe200078e02ff */
[----:B------:R-:W-:Y:S01]  /*18a0*/  LEA.HI.X.SX32 R12, R12, c[0x0][0x16c], 0x1, P3 ;  /* 0x00005b000c0c7a11 */ /* 0x000fe200018f0eff */
[----:B------:R-:W-:Y:S01]  /*18b0*/  CS2R R20, SRZ ;  /* 0x0000000000147805 */ /* 0x000fe2000001ff00 */
[----:B------:R-:W-:Y:S01]  /*18c0*/  LEA.HI.X.SX32 R17, R24, c[0x0][0x16c], 0x1, P4 ;  /* 0x00005b0018117a11 */ /* 0x000fe200020f0eff */
[----:B------:R-:W-:Y:S01]  /*18d0*/  CS2R R22, SRZ ;  /* 0x0000000000167805 */ /* 0x000fe2000001ff00 */
[----:B------:R-:W-:-:S02]  /*18e0*/  LEA R109, P5, R14, c[0x0][0x168], 0x1 ;  /* 0x00005a000e6d7a11 */ /* 0x000fc400078a08ff */
[----:B------:R-:W-:Y:S02]  /*18f0*/  LEA R107, P6, R15, c[0x0][0x168], 0x1 ;  /* 0x00005a000f6b7a11 */ /* 0x000fe400078c08ff */
[----:B------:R-:W-:Y:S02]  /*1900*/  @!P0 LOP3.LUT R41, RZ, c[0x0][0x178], RZ, 0x33, !PT ;  /* 0x00005e00ff298a12 */ /* 0x000fe400078e33ff */
[----:B------:R-:W-:Y:S02]  /*1910*/  LEA R105, P0, R104, c[0x0][0x168], 0x1 ;  /* 0x00005a0068697a11 */ /* 0x000fe400078008ff */
[----:B------:R-:W-:Y:S01]  /*1920*/  LEA R103, P1, R19, c[0x0][0x168], 0x1 ;  /* 0x00005a0013677a11 */ /* 0x000fe200078208ff */
[----:B------:R-:W-:Y:S01]  /*1930*/  IMAD R41, R41, c[0x0][0x184], RZ ;  /* 0x0000610029297a24 */ /* 0x000fe200078e02ff */
[----:B------:R-:W-:Y:S02]  /*1940*/  LEA R99, P3, R18, c[0x0][0x168], 0x1 ;  /* 0x00005a0012637a11 */ /* 0x000fe400078608ff */
[----:B------:R-:W-:-:S02]  /*1950*/  LEA R97, P4, R25, c[0x0][0x168], 0x1 ;  /* 0x00005a0019617a11 */ /* 0x000fc400078808ff */
[----:B------:R-:W-:Y:S02]  /*1960*/  LEA R110, P2, R41, c[0x0][0x160], 0x1 ;  /* 0x00005800296e7a11 */ /* 0x000fe400078408ff */
[----:B------:R-:W-:Y:S01]  /*1970*/  LOP3.LUT R6, R45, 0x30, R10, 0x78, !PT ;  /* 0x000000302d067812 */ /* 0x000fe200078e780a */
[----:B------:R-:W-:Y:S01]  /*1980*/  IMAD.MOV.U32 R10, RZ, RZ, c[0x0][0x18c] ;  /* 0x00006300ff0a7624 */ /* 0x000fe200078e00ff */
[----:B------:R-:W-:Y:S01]  /*1990*/  LEA.HI.X.SX32 R111, R41, c[0x0][0x164], 0x1, P2 ;  /* 0x00005900296f7a11 */ /* 0x000fe200010f0eff */
[----:B------:R-:W-:Y:S01]  /*19a0*/  CS2R R44, SRZ ;  /* 0x00000000002c7805 */ /* 0x000fe2000001ff00 */
[----:B------:R-:W-:Y:S01]  /*19b0*/  LEA R101, P2, R100, c[0x0][0x168], 0x1 ;  /* 0x00005a0064657a11 */ /* 0x000fe200078408ff */
[----:B------:R-:W-:Y:S01]  /*19c0*/  IMAD.SHL.U32 R10, R10, 0x20, RZ ;  /* 0x000000200a0a7824 */ /* 0x000fe200078e00ff */
[----:B------:R-:W-:Y:S02]  /*19d0*/  LOP3.LUT R8, R0, 0x1f, RZ, 0xc0, !PT ;  /* 0x0000001f00087812 */ /* 0x000fe400078ec0ff */
[----:B------:R-:W-:-:S02]  /*19e0*/  LEA.HI.X.SX32 R108, R14, c[0x0][0x16c], 0x1, P5 ;  /* 0x00005b000e6c7a11 */ /* 0x000fc400028f0eff */
[----:B------:R-:W-:Y:S01]  /*19f0*/  LEA.HI.X.SX32 R106, R15, c[0x0][0x16c], 0x1, P6 ;  /* 0x00005b000f6a7a11 */ /* 0x000fe200030f0eff */
[----:B------:R-:W-:Y:S01]  /*1a00*/  IMAD R11, R8, c[0x0][0x18c], RZ ;  /* 0x00006300080b7a24 */ /* 0x000fe200078e02ff */
[----:B------:R-:W-:Y:S02]  /*1a10*/  LEA.HI.X.SX32 R104, R104, c[0x0][0x16c], 0x1, P0 ;  /* 0x00005b0068687a11 */ /* 0x000fe400000f0eff */
[----:B------:R-:W-:Y:S02]  /*1a20*/  LEA.HI.X.SX32 R102, R19, c[0x0][0x16c], 0x1, P1 ;  /* 0x00005b0013667a11 */ /* 0x000fe400008f0eff */
[----:B------:R-:W-:Y:S02]  /*1a30*/  LEA.HI.X.SX32 R100, R100, c[0x0][0x16c], 0x1, P2 ;  /* 0x00005b0064647a11 */ /* 0x000fe400010f0eff */
[----:B------:R-:W-:Y:S02]  /*1a40*/  LEA.HI.X.SX32 R98, R18, c[0x0][0x16c], 0x1, P3 ;  /* 0x00005b0012627a11 */ /* 0x000fe400018f0eff */
[----:B------:R-:W-:-:S02]  /*1a50*/  LEA.HI.X.SX32 R96, R25, c[0x0][0x16c], 0x1, P4 ;  /* 0x00005b0019607a11 */ /* 0x000fc400020f0eff */
[----:B------:R-:W-:Y:S02]  /*1a60*/  LEA R95, P5, R27, c[0x0][0x168], 0x1 ;  /* 0x00005a001b5f7a11 */ /* 0x000fe400078a08ff */
[----:B------:R-:W-:Y:S02]  /*1a70*/  LEA R93, P6, R29, c[0x0][0x168], 0x1 ;  /* 0x00005a001d5d7a11 */ /* 0x000fe400078c08ff */
[----:B------:R-:W-:Y:S02]  /*1a80*/  LEA R91, P0, R31, c[0x0][0x168], 0x1 ;  /* 0x00005a001f5b7a11 */ /* 0x000fe400078008ff */
[----:B------:R-:W-:Y:S02]  /*1a90*/  LEA R121, P1, R33, c[0x0][0x168], 0x1 ;  /* 0x00005a0021797a11 */ /* 0x000fe400078208ff */
[----:B------:R-:W-:Y:S02]  /*1aa0*/  LEA R122, P2, R35, c[0x0][0x168], 0x1 ;  /* 0x00005a00237a7a11 */ /* 0x000fe400078408ff */
[----:B------:R-:W-:-:S02]  /*1ab0*/  LEA R75, P3, R37, c[0x0][0x168], 0x1 ;  /* 0x00005a00254b7a11 */ /* 0x000fc400078608ff */
[----:B------:R-:W-:Y:S02]  /*1ac0*/  LEA R73, P4, R39, c[0x0][0x168], 0x1 ;  /* 0x00005a0027497a11 */ /* 0x000fe400078808ff */
[C---:B------:R-:W-:Y:S02]  /*1ad0*/  LOP3.LUT R80, R9.reuse, 0x10, RZ, 0x3c, !PT ;  /* 0x0000001009507812 */ /* 0x040fe400078e3cff */
[C---:B------:R-:W-:Y:S02]  /*1ae0*/  LOP3.LUT R81, R9.reuse, 0x20, RZ, 0x3c, !PT ;  /* 0x0000002009517812 */ /* 0x040fe400078e3cff */
[C---:B------:R-:W-:Y:S02]  /*1af0*/  LOP3.LUT R82, R9.reuse, 0x30, RZ, 0x3c, !PT ;  /* 0x0000003009527812 */ /* 0x040fe400078e3cff */
[C---:B------:R-:W-:Y:S02]  /*1b00*/  LOP3.LUT R83, R9.reuse, 0x40, RZ, 0x3c, !PT ;  /* 0x0000004009537812 */ /* 0x040fe400078e3cff */
[----:B------:R-:W-:-:S02]  /*1b10*/  LOP3.LUT R84, R9, 0x50, RZ, 0x3c, !PT ;  /* 0x0000005009547812 */ /* 0x000fc400078e3cff */
[C---:B------:R-:W-:Y:S02]  /*1b20*/  LOP3.LUT R85, R9.reuse, 0x60, RZ, 0x3c, !PT ;  /* 0x0000006009557812 */ /* 0x040fe400078e3cff */
[----:B------:R-:W-:Y:S02]  /*1b30*/  LOP3.LUT R86, R9, 0x70, RZ, 0x3c, !PT ;  /* 0x0000007009567812 */ /* 0x000fe400078e3cff */
[----:B------:R-:W-:Y:S02]  /*1b40*/  LOP3.LUT R87, R7, 0x40, RZ, 0x3c, !PT ;  /* 0x0000004007577812 */ /* 0x000fe400078e3cff */
[----:B------:R-:W-:Y:S02]  /*1b50*/  LEA.HI.X.SX32 R94, R27, c[0x0][0x16c], 0x1, P5 ;  /* 0x00005b001b5e7a11 */ /* 0x000fe400028f0eff */
[----:B------:R-:W-:Y:S02]  /*1b60*/  LEA.HI.X.SX32 R92, R29, c[0x0][0x16c], 0x1, P6 ;  /* 0x00005b001d5c7a11 */ /* 0x000fe400030f0eff */
[----:B------:R-:W-:-:S02]  /*1b70*/  LEA.HI.X.SX32 R90, R31, c[0x0][0x16c], 0x1, P0 ;  /* 0x00005b001f5a7a11 */ /* 0x000fc400000f0eff */
[----:B------:R-:W-:Y:S02]  /*1b80*/  LEA.HI.X.SX32 R78, R33, c[0x0][0x16c], 0x1, P1 ;  /* 0x00005b00214e7a11 */ /* 0x000fe400008f0eff */
[----:B------:R-:W-:Y:S02]  /*1b90*/  LEA.HI.X.SX32 R76, R35, c[0x0][0x16c], 0x1, P2 ;  /* 0x00005b00234c7a11 */ /* 0x000fe400010f0eff */
[----:B------:R-:W-:Y:S02]  /*1ba0*/  LEA.HI.X.SX32 R74, R37, c[0x0][0x16c], 0x1, P3 ;  /* 0x00005b00254a7a11 */ /* 0x000fe400018f0eff */
[----:B------:R-:W-:Y:S02]  /*1bb0*/  LEA.HI.X.SX32 R72, R39, c[0x0][0x16c], 0x1, P4 ;  /* 0x00005b0027487a11 */ /* 0x000fe400020f0eff */
.L_x_2:
[C---:B------:R-:W-:Y:S01]  /*1bc0*/  ISETP.GT.AND P0, PT, R88.reuse, RZ, PT ;  /* 0x000000ff5800720c */ /* 0x040fe20003f04270 */
[----:B------:R-:W-:Y:S01]  /*1bd0*/  IMAD.U32 R15, RZ, RZ, UR32 ;  /* 0x00000020ff0f7e24 */ /* 0x000fe2000f8e00ff */
[----:B------:R-:W-:Y:S02]  /*1be0*/  PRMT R42, RZ, 0x7610, R42 ;  /* 0x00007610ff2a7816 */ /* 0x000fe4000000002a */
[----:B------:R-:W-:Y:S01]  /*1bf0*/  ISETP.GT.AND P1, PT, R88, 0x8, PT ;  /* 0x000000085800780c */ /* 0x000fe20003f24270 */
[----:B------:R-:W-:Y:S01]  /*1c00*/  IMAD.WIDE R14, R15, 0x2, R110 ;  /* 0x000000020f0e7825 */ /* 0x000fe200078e026e */
[----:B------:R-:W-:-:S07]  /*1c10*/  PRMT R77, RZ, 0x7610, R77 ;  /* 0x00007610ff4d7816 */ /* 0x000fce000000004d */
[----:B------:R-:W2:Y:S01]  /*1c20*/  @P0 LDG.E.U16 R42, [R110.64] ;  /* 0x000000086e2a0981 */ /* 0x000ea2000c1e1500 */
[C---:B------:R-:W-:Y:S01]  /*1c30*/  ISETP.GT.AND P0, PT, R88.reuse, 0x10, PT ;  /* 0x000000105800780c */ /* 0x040fe20003f04270 */
[----:B------:R-:W-:Y:S01]  /*1c40*/  IMAD.U32 R19, RZ, RZ, UR24 ;  /* 0x00000018ff137e24 */ /* 0x000fe2000f8e00ff */
[----:B------:R-:W-:Y:S01]  /*1c50*/  PRMT R79, RZ, 0x7610, R79 ;  /* 0x00007610ff4f7816 */ /* 0x000fe2000000004f */
[----:B------:R0:W3:Y:S01]  /*1c60*/  @P1 LDG.E.U16 R77, [R14.64] ;  /* 0x000000080e4d1981 */ /* 0x0000e2000c1e1500 */
[----:B------:R-:W-:Y:S02]  /*1c70*/  ISETP.GT.AND P1, PT, R88, 0x18, PT ;  /* 0x000000185800780c */ /* 0x000fe40003f24270 */
[----:B------:R-:W-:Y:S01]  /*1c80*/  PRMT R120, RZ, 0x7610, R120 ;  /* 0x00007610ff787816 */ /* 0x000fe20000000078 */
[----:B0-----:R-:W-:-:S04]  /*1c90*/  IMAD.WIDE R14, R19, 0x2, R110 ;  /* 0x00000002130e7825 */ /* 0x001fc800078e026e */
[----:B------:R-:W-:Y:S02]  /*1ca0*/  IMAD.U32 R19, RZ, RZ, UR16 ;  /* 0x00000010ff137e24 */ /* 0x000fe4000f8e00ff */
[----:B------:R0:W4:Y:S01]  /*1cb0*/  @P0 LDG.E.U16 R79, [R14.64] ;  /* 0x000000080e4f0981 */ /* 0x000122000c1e1500 */
[----:B------:R-:W-:Y:S02]  /*1cc0*/  ISETP.GT.AND P0, PT, R88, 0x1, PT ;  /* 0x000000015800780c */ /* 0x000fe40003f04270 */
[----:B------:R-:W-:Y:S01]  /*1cd0*/  PRMT R89, RZ, 0x7610, R89 ;  /* 0x00007610ff597816 */ /* 0x000fe20000000059 */
[----:B0-----:R-:W-:-:S04]  /*1ce0*/  IMAD.WIDE R14, R19, 0x2, R110 ;  /* 0x00000002130e7825 */ /* 0x001fc800078e026e */
[----:B------:R-:W-:Y:S01]  /*1cf0*/  IMAD.MOV.U32 R19, RZ, RZ, c[0x0][0x188] ;  /* 0x00006200ff137624 */ /* 0x000fe200078e00ff */
[----:B------:R0:W5:Y:S01]  /*1d00*/  @P1 LDG.E.U16 R120, [R14.64] ;  /* 0x000000080e781981 */ /* 0x000162000c1e1500 */
[----:B------:R-:W-:Y:S02]  /*1d10*/  ISETP.GT.AND P1, PT, R88, 0x9, PT ;  /* 0x000000095800780c */ /* 0x000fe40003f24270 */
[----:B------:R-:W-:Y:S01]  /*1d20*/  PRMT R112, RZ, 0x7610, R112 ;  /* 0x00007610ff707816 */ /* 0x000fe20000000070 */
[----:B0-----:R-:W-:-:S04]  /*1d30*/  IMAD.WIDE R14, R19, 0x2, R110 ;  /* 0x00000002130e7825 */ /* 0x001fc800078e026e */
[----:B------:R-:W-:Y:S01]  /*1d40*/  IMAD.U32 R19, RZ, RZ, UR31 ;  /* 0x0000001fff137e24 */ /* 0x000fe2000f8e00ff */
[----:B------:R0:W2:Y:S01]  /*1d50*/  @P0 LDG.E.U16 R89, [R14.64] ;  /* 0x000000080e590981 */ /* 0x0000a2000c1e1500 */
        /* <DEDUP_REMOVED lines=29> */
[----:B------:R0:W4:Y:S01]  /*1f30*/  @P0 LDG.E.U16 R119, [R14.64] ;  /* 0x000000080e770981 */ /* 0x000122000c1e1500 */
[----:B------:R-:W-:Y:S02]  /*1f40*/  ISETP.GT.AND P0, PT, R88, 0x3, PT ;  /* 0x000000035800780c */ /* 0x000fe40003f04270 */
[----:B------:R-:W-:Y:S01]  /*1f50*/  PRMT R114, RZ, 0x7610, R114 ;  /* 0x00007610ff727816 */ /* 0x000fe20000000072 */
[----:B0-----:R-:W-:-:S04]  /*1f60*/  IMAD.WIDE R14, R19, 0x2, R110 ;  /* 0x00000002130e7825 */ /* 0x001fc800078e026e */
[----:B------:R-:W-:Y:S01]  /*1f70*/  IMAD.U32 R19, RZ, RZ, UR37 ;  /* 0x00000025ff137e24 */ /* 0x000fe2000f8e00ff */
[----:B------:R0:W4:Y:S01]  /*1f80*/  @P1 LDG.E.U16 R116, [R14.64] ;  /* 0x000000080e741981 */ /* 0x000122000c1e1500 */
[----:B------:R-:W-:Y:S02]  /*1f90*/  ISETP.GT.AND P1, PT, R88, 0xb, PT ;  /* 0x0000000b5800780c */ /* 0x000fe40003f24270 */
[----:B0-----:R-:W-:-:S04]  /*1fa0*/  IMAD.WIDE R14, R19, 0x2, R110 ;  /* 0x00000002130e7825 */ /* 0x001fc800078e026e */
[----:B------:R-:W-:Y:S01]  /*1fb0*/  IMAD.U32 R19, RZ, RZ, UR29 ;  /* 0x0000001dff137e24 */ /* 0x000fe2000f8e00ff */
[----:B------:R0:W5:Y:S01]  /*1fc0*/  @P0 LDG.E.U16 R114, [R14.64] ;  /* 0x000000080e720981 */ /* 0x000162000c1e1500 */
[----:B------:R-:W-:Y:S01]  /*1fd0*/  ISETP.GT.AND P0, PT, R88, 0x13, PT ;  /* 0x000000135800780c */ /* 0x000fe20003f04270 */
[----:B------:R-:W-:Y:S02]  /*1fe0*/  IMAD.U32 R25, RZ, RZ, UR21 ;  /* 0x00000015ff197e24 */ /* 0x000fe4000f8e00ff */
[----:B------:R-:W-:Y:S01]  /*1ff0*/  IMAD.WIDE R18, R19, 0x2, R110 ;  /* 0x0000000213127825 */ /* 0x000fe200078e026e */
[----:B0-----:R-:W-:Y:S02]  /*2000*/  PRMT R14, RZ, 0x7610, R14 ;  /* 0x00007610ff0e7816 */ /* 0x001fe4000000000e */
[----:B------:R-:W-:-:S04]  /*2010*/  PRMT R15, RZ, 0x7610, R15 ;  /* 0x00007610ff0f7816 */ /* 0x000fc8000000000f */
[----:B------:R0:W5:Y:S02]  /*2020*/  @P1 LDG.E.U16 R14, [R18.64] ;  /* 0x00000008120e1981 */ /* 0x000164000c1e1500 */
[----:B0-----:R-:W-:-:S05]  /*2030*/  IMAD.WIDE R18, R25, 0x2, R110 ;  /* 0x0000000219127825 */ /* 0x001fca00078e026e */
[----:B------:R0:W5:Y:S01]  /*2040*/  @P0 LDG.E.U16 R15, [R18.64] ;  /* 0x00000008120f0981 */ /* 0x000162000c1e1500 */
[----:B------:R-:W-:Y:S01]  /*2050*/  ISETP.GT.AND P0, PT, R88, 0x4, PT ;  /* 0x000000045800780c */ /* 0x000fe20003f04270 */
[----:B------:R-:W-:-:S04]  /*2060*/  IMAD.U32 R25, RZ, RZ, UR36 ;  /* 0x00000024ff197e24 */ /* 0x000fc8000f8e00ff */
[----:B------:R-:W-:Y:S01]  /*2070*/  IMAD.WIDE R24, R25, 0x2, R110 ;  /* 0x0000000219187825 */ /* 0x000fe200078e026e */
[----:B0-----:R-:W-:Y:S02]  /*2080*/  PRMT R18, RZ, 0x7610, R18 ;  /* 0x00007610ff127816 */ /* 0x001fe40000000012 */
[----:B------:R-:W-:-:S05]  /*2090*/  ISETP.GT.AND P1, PT, R88, 0x6, PT ;  /* 0x000000065800780c */ /* 0x000fca0003f24270 */
[----:B------:R0:W5:Y:S01]  /*20a0*/  @P0 LDG.E.U16 R18, [R24.64] ;  /* 0x0000000818120981 */ /* 0x000162000c1e1500 */
[C---:B------:R-:W-:Y:S01]  /*20b0*/  ISETP.GT.AND P0, PT, R88.reuse, 0x5, PT ;  /* 0x000000055800780c */ /* 0x040fe20003f04270 */
[----:B------:R-:W-:Y:S01]  /*20c0*/  IMAD.U32 R27, RZ, RZ, UR35 ;  /* 0x00000023ff1b7e24 */ /* 0x000fe2000f8e00ff */
[----:B------:R-:W-:Y:S01]  /*20d0*/  PRMT R19, RZ, 0x7610, R19 ;  /* 0x00007610ff137816 */ /* 0x000fe20000000013 */
[----:B------:R-:W-:Y:S01]  /*20e0*/  IMAD.U32 R29, RZ, RZ, UR34 ;  /* 0x00000022ff1d7e24 */ /* 0x000fe2000f8e00ff */
[C---:B------:R-:W-:Y:S01]  /*20f0*/  ISETP.GT.AND P2, PT, R88.reuse, 0x7, PT ;  /* 0x000000075800780c */ /* 0x040fe20003f44270 */
[----:B------:R-:W-:Y:S01]  /*2100*/  IMAD.WIDE R26, R27, 0x2, R110 ;  /* 0x000000021b1a7825 */ /* 0x000fe200078e026e */
[----:B------:R-:W-:Y:S02]  /*2110*/  ISETP.GT.AND P3, PT, R88, 0xc, PT ;  /* 0x0000000c5800780c */ /* 0x000fe40003f64270 */
[----:B0-----:R-:W-:Y:S01]  /*2120*/  PRMT R24, RZ, 0x7610, R24 ;  /* 0x00007610ff187816 */ /* 0x001fe20000000018 */
[----:B------:R-:W-:Y:S01]  /*2130*/  IMAD.WIDE R28, R29, 0x2, R110 ;  /* 0x000000021d1c7825 */ /* 0x000fe200078e026e */
[----:B------:R-:W-:-:S03]  /*2140*/  PRMT R25, RZ, 0x7610, R25 ;  /* 0x00007610ff197816 */ /* 0x000fc60000000019 */
[----:B------:R0:W5:Y:S01]  /*2150*/  @P0 LDG.E.U16 R19, [R26.64] ;  /* 0x000000081a130981 */ /* 0x000162000c1e1500 */
[----:B------:R-:W-:Y:S01]  /*2160*/  IMAD.U32 R31, RZ, RZ, UR33 ;  /* 0x00000021ff1f7e24 */ /* 0x000fe2000f8e00ff */
[C---:B------:R-:W-:Y:S01]  /*2170*/  ISETP.GT.AND P0, PT, R88.reuse, 0xd, PT ;  /* 0x0000000d5800780c */ /* 0x040fe20003f04270 */
[----:B------:R-:W-:Y:S01]  /*2180*/  IMAD.U32 R33, RZ, RZ, UR28 ;  /* 0x0000001cff217e24 */ /* 0x000fe2000f8e00ff */
[----:B------:R1:W5:Y:S01]  /*2190*/  @P1 LDG.E.U16 R24, [R28.64] ;  /* 0x000000081c181981 */ /* 0x000362000c1e1500 */
[----:B------:R-:W-:Y:S01]  /*21a0*/  IMAD.WIDE R30, R31, 0x2, R110 ;  /* 0x000000021f1e7825 */ /* 0x000fe200078e026e */
[----:B------:R-:W-:-:S03]  /*21b0*/  ISETP.GT.AND P1, PT, R88, 0xe, PT ;  /* 0x0000000e5800780c */ /* 0x000fc60003f24270 */
[----:B------:R-:W-:Y:S01]  /*21c0*/  IMAD.WIDE R32, R33, 0x2, R110 ;  /* 0x0000000221207825 */ /* 0x000fe200078e026e */
[----:B0-----:R-:W-:Y:S01]  /*21d0*/  PRMT R26, RZ, 0x7610, R26 ;  /* 0x00007610ff1a7816 */ /* 0x001fe2000000001a */
[----:B------:R0:W5:Y:S02]  /*21e0*/  @P2 LDG.E.U16 R25, [R30.64] ;  /* 0x000000081e192981 */ /* 0x000164000c1e1500 */
[----:B------:R-:W-:Y:S01]  /*21f0*/  IMAD.U32 R37, RZ, RZ, UR27 ;  /* 0x0000001bff257e24 */ /* 0x000fe2000f8e00ff */
[----:B------:R-:W-:Y:S01]  /*2200*/  PRMT R27, RZ, 0x7610, R27 ;  /* 0x00007610ff1b7816 */ /* 0x000fe2000000001b */
[----:B------:R-:W-:Y:S01]  /*2210*/  IMAD.U32 R35, RZ, RZ, UR26 ;  /* 0x0000001aff237e24 */ /* 0x000fe2000f8e00ff */
[----:B------:R-:W-:Y:S01]  /*2220*/  ISETP.GT.AND P2, PT, R88, 0xf, PT ;  /* 0x0000000f5800780c */ /* 0x000fe20003f44270 */
[----:B------:R0:W5:Y:S01]  /*2230*/  @P3 LDG.E.U16 R26, [R32.64] ;  /* 0x00000008201a3981 */ /* 0x000162000c1e1500 */
[----:B-1----:R-:W-:Y:S01]  /*2240*/  PRMT R28, RZ, 0x7610, R28 ;  /* 0x00007610ff1c7816 */ /* 0x002fe2000000001c */
[----:B0-----:R-:W-:Y:S01]  /*2250*/  IMAD.WIDE R30, R37, 0x2, R110 ;  /* 0x00000002251e7825 */ /* 0x001fe200078e026e */
[----:B------:R-:W-:-:S03]  /*2260*/  PRMT R29, RZ, 0x7610, R29 ;  /* 0x00007610ff1d7816 */ /* 0x000fc6000000001d */
[----:B------:R-:W-:Y:S01]  /*2270*/  IMAD.U32 R37, RZ, RZ, UR25 ;  /* 0x00000019ff257e24 */ /* 0x000fe2000f8e00ff */
[----:B------:R0:W5:Y:S01]  /*2280*/  @P0 LDG.E.U16 R27, [R30.64] ;  /* 0x000000081e1b0981 */ /* 0x000162000c1e1500 */
[----:B------:R-:W-:Y:S01]  /*2290*/  IMAD.WIDE R32, R35, 0x2, R110 ;  /* 0x0000000223207825 */ /* 0x000fe200078e026e */
[C---:B------:R-:W-:Y:S02]  /*22a0*/  ISETP.GT.AND P0, PT, R88.reuse, 0x15, PT ;  /* 0x000000155800780c */ /* 0x040fe40003f04270 */
[C---:B------:R-:W-:Y:S02]  /*22b0*/  ISETP.GT.AND P3, PT, R88.reuse, 0x14, PT ;  /* 0x000000145800780c */ /* 0x040fe40003f64270 */
[----:B------:R1:W5:Y:S01]  /*22c0*/  @P1 LDG.E.U16 R28, [R32.64] ;  /* 0x00000008201c1981 */ /* 0x000362000c1e1500 */
[----:B------:R-:W-:Y:S01]  /*22d0*/  IMAD.U32 R35, RZ, RZ, UR20 ;  /* 0x00000014ff237e24 */ /* 0x000fe2000f8e00ff */
[----:B------:R-:W-:Y:S02]  /*22e0*/  ISETP.GT.AND P1, PT, R88, 0x16, PT ;  /* 0x000000165800780c */ /* 0x000fe40003f24270 */
[----:B0-----:R-:W-:Y:S01]  /*22f0*/  PRMT R31, RZ, 0x7610, R31 ;  /* 0x00007610ff1f7816 */ /* 0x001fe2000000001f */
[----:B-1----:R-:W-:-:S04]  /*2300*/  IMAD.WIDE R32, R37, 0x2, R110 ;  /* 0x0000000225207825 */ /* 0x002fc800078e026e */
[----:B------:R-:W-:Y:S01]  /*2310*/  IMAD.U32 R37, RZ, RZ, UR19 ;  /* 0x00000013ff257e24 */ /* 0x000fe2000f8e00ff */
[----:B------:R0:W5:Y:S01]  /*2320*/  @P2 LDG.E.U16 R29, [R32.64] ;  /* 0x00000008201d2981 */ /* 0x000162000c1e1500 */
[----:B------:R-:W-:Y:S01]  /*2330*/  PRMT R30, RZ, 0x7610, R30 ;  /* 0x00007610ff1e7816 */ /* 0x000fe2000000001e */
[----:B------:R-:W-:-:S05]  /*2340*/  IMAD.WIDE R34, R35, 0x2, R110 ;  /* 0x0000000223227825 */ /* 0x000fca00078e026e */
[----:B------:R1:W5:Y:S01]  /*2350*/  @P3 LDG.E.U16 R30, [R34.64] ;  /* 0x00000008221e3981 */ /* 0x000362000c1e1500 */
[----:B0-----:R-:W-:-:S04]  /*2360*/  IMAD.WIDE R32, R37, 0x2, R110 ;  /* 0x0000000225207825 */ /* 0x001fc800078e026e */
[----:B------:R-:W-:Y:S01]  /*2370*/  IMAD.U32 R37, RZ, RZ, UR18 ;  /* 0x00000012ff257e24 */ /* 0x000fe2000f8e00ff */
[----:B------:R0:W5:Y:S01]  /*2380*/  @P0 LDG.E.U16 R31, [R32.64] ;  /* 0x00000008201f0981 */ /* 0x000162000c1e1500 */
[----:B------:R-:W-:Y:S02]  /*2390*/  ISETP.GT.AND P0, PT, R88, 0x17, PT ;  /* 0x000000175800780c */ /* 0x000fe40003f04270 */
[----:B-1----:R-:W-:-:S04]  /*23a0*/  IMAD.WIDE R34, R37, 0x2, R110 ;  /* 0x0000000225227825 */ /* 0x002fc800078e026e */
[----:B------:R-:W-:Y:S01]  /*23b0*/  IMAD.U32 R37, RZ, RZ, UR17 ;  /* 0x00000011ff257e24 */ /* 0x000fe2000f8e00ff */
        /* <DEDUP_REMOVED lines=8> */
[----:B0-----:R-:W-:-:S03]  /*2440*/  PRMT R34, RZ, 0x7610, R34 ;  /* 0x00007610ff227816 */ /* 0x001fc60000000022 */
[----:B------:R-:W-:-:S04]  /*2450*/  IMAD.U32 R39, RZ, RZ, UR12 ;  /* 0x0000000cff277e24 */ /* 0x000fc8000f8e00ff */
[----:B------:R0:W5:Y:S01]  /*2460*/  @P0 LDG.E.U16 R34, [R36.64] ;  /* 0x0000000824220981 */ /* 0x000162000c1e1500 */
[----:B------:R-:W-:Y:S02]  /*2470*/  ISETP.GT.AND P0, PT, R88, 0x1c, PT ;  /* 0x0000001c5800780c */ /* 0x000fe40003f04270 */
[----:B------:R-:W-:Y:S01]  /*2480*/  PRMT R35, RZ, 0x7610, R35 ;  /* 0x00007610ff237816 */ /* 0x000fe20000000023 */
[----:B0-----:R-:W-:-:S10]  /*2490*/  IMAD.WIDE R36, R39, 0x2, R110 ;  /* 0x0000000227247825 */ /* 0x001fd400078e026e */
[----:B------:R0:W5:Y:S01]  /*24a0*/  @P0 LDG.E.U16 R35, [R36.64] ;  /* 0x0000000824230981 */ /* 0x000162000c1e1500 */
[----:B------:R-:W-:Y:S01]  /*24b0*/  ISETP.GT.AND P0, PT, R88, 0x1d, PT ;  /* 0x0000001d5800780c */ /* 0x000fe20003f04270 */
[----:B------:R-:W-:-:S04]  /*24c0*/  IMAD.U32 R39, RZ, RZ, UR11 ;  /* 0x0000000bff277e24 */ /* 0x000fc8000f8e00ff */
[----:B------:R-:W-:Y:S01]  /*24d0*/  IMAD.WIDE R38, R39, 0x2, R110 ;  /* 0x0000000227267825 */ /* 0x000fe200078e026e */
[----:B0-----:R-:W-:-:S03]  /*24e0*/  PRMT R36, RZ, 0x7610, R36 ;  /* 0x00007610ff247816 */ /* 0x001fc60000000024 */
[----:B------:R-:W-:-:S04]  /*24f0*/  IMAD.U32 R41, RZ, RZ, UR10 ;  /* 0x0000000aff297e24 */ /* 0x000fc8000f8e00ff */
[----:B------:R0:W5:Y:S01]  /*2500*/  @P0 LDG.E.U16 R36, [R38.64] ;  /* 0x0000000826240981 */ /* 0x000162000c1e1500 */
[C---:B------:R-:W-:Y:S02]  /*2510*/  ISETP.GT.AND P0, PT, R88.reuse, 0x1e, PT ;  /* 0x0000001e5800780c */ /* 0x040fe40003f04270 */
[----:B------:R-:W-:Y:S02]  /*2520*/  PRMT R37, RZ, 0x7610, R37 ;  /* 0x00007610ff257816 */ /* 0x000fe40000000025 */
[----:B------:R-:W-:Y:S01]  /*2530*/  ISETP.GT.AND P1, PT, R88, 0x1f, PT ;  /* 0x0000001f5800780c */ /* 0x000fe20003f24270 */
[----:B0-----:R-:W-:-:S04]  /*2540*/  IMAD.WIDE R38, R41, 0x2, R110 ;  /* 0x0000000229267825 */ /* 0x001fc800078e026e */
[----:B------:R-:W-:-:S04]  /*2550*/  IMAD.U32 R41, RZ, RZ, UR7 ;  /* 0x00000007ff297e24 */ /* 0x000fc8000f8e00ff */
[----:B------:R0:W5:Y:S01]  /*2560*/  @P0 LDG.E.U16 R37, [R38.64] ;  /* 0x0000000826250981 */ /* 0x000162000c1e1500 */
[----:B------:R-:W-:Y:S01]  /*2570*/  IMAD.WIDE R40, R41, 0x2, R110 ;  /* 0x0000000229287825 */ /* 0x000fe200078e026e */
[----:B0-----:R-:W-:-:S06]  /*2580*/  PRMT R38, RZ, 0x7610, R38 ;  /* 0x00007610ff267816 */ /* 0x001fcc0000000026 */
[----:B------:R0:W5:Y:S04]  /*2590*/  @P1 LDG.E.U16 R38, [R40.64] ;  /* 0x0000000828261981 */ /* 0x000168000c1e1500 */
[----:B------:R-:W-:Y:S01]  /*25a0*/  BAR.SYNC.DEFER_BLOCKING 0x0 ;  /* 0x0000000000007b1d */ /* 0x000fe20000010000 */
[----:B------:R-:W-:Y:S02]  /*25b0*/  LOP3.LUT R73, R73, R72, RZ, 0x3c, !PT ;  /* 0x0000004849497212 */ /* 0x000fe400078e3cff */
[----:B------:R-:W-:Y:S02]  /*25c0*/  ISETP.GE.AND P0, PT, R8, R88, PT ;  /* 0x000000580800720c */ /* 0x000fe40003f06270 */
[----:B------:R-:W-:Y:S02]  /*25d0*/  LOP3.LUT R72, R73, R72, RZ, 0x3c, !PT ;  /* 0x0000004849487212 */ /* 0x000fe400078e3cff */
[----:B------:R-:W-:-:S02]  /*25e0*/  LOP3.LUT R75, R75, R74, RZ, 0x3c, !PT ;  /* 0x0000004a4b4b7212 */ /* 0x000fc400078e3cff */
[----:B------:R-:W-:Y:S02]  /*25f0*/  LOP3.LUT R73, R73, R72, RZ, 0x3c, !PT ;  /* 0x0000004849497212 */ /* 0x000fe400078e3cff */
[----:B------:R-:W-:Y:S02]  /*2600*/  LOP3.LUT R74, R75, R74, RZ, 0x3c, !PT ;  /* 0x0000004a4b4a7212 */ /* 0x000fe400078e3cff */
[----:B------:R-:W-:Y:S01]  /*2610*/  PRMT R39, RZ, 0x7610, R39 ;  /* 0x00007610ff277816 */ /* 0x000fe20000000027 */
[----:B0-----:R-:W-:Y:S01]  /*2620*/  IMAD.WIDE R40, R11, 0x2, R72 ;  /* 0x000000020b287825 */ /* 0x001fe200078e0248 */
[----:B------:R-:W-:Y:S02]  /*2630*/  LOP3.LUT R75, R75, R74, RZ, 0x3c, !PT ;  /* 0x0000004a4b4b7212 */ /* 0x000fe400078e3cff */
[-C--:B------:R-:W-:Y:S02]  /*2640*/  LOP3.LUT R91, R91, R90.reuse, RZ, 0x3c, !PT ;  /* 0x0000005a5b5b7212 */ /* 0x080fe400078e3cff */
[----:B------:R0:W5:Y:S04]  /*2650*/  @!P0 LDG.E.U16 R39, [R40.64] ;  /* 0x0000000828278981 */ /* 0x000168000c1e1500 */
[----:B--2---:R1:W-:Y:S04]  /*2660*/  STS.U16 [R9], R42 ;  /* 0x0000002a09007388 */ /* 0x0043e80000000400 */
[----:B---3--:R2:W-:Y:S01]  /*2670*/  STS.U16 [R9+0x400], R77 ;  /* 0x0004004d09007388 */ /* 0x0085e20000000400 */
[----:B0-----:R-:W-:Y:S01]  /*2680*/  PRMT R40, RZ, 0x7610, R40 ;  /* 0x00007610ff287816 */ /* 0x001fe20000000028 */
[----:B-1----:R-:W-:Y:S01]  /*2690*/  IMAD.WIDE R42, R11, 0x2, R74 ;  /* 0x000000020b2a7825 */ /* 0x002fe200078e024a */
[----:B------:R-:W-:-:S03]  /*26a0*/  LOP3.LUT R90, R91, R90, RZ, 0x3c, !PT ;  /* 0x0000005a5b5a7212 */ /* 0x000fc600078e3cff */
[----:B--2---:R-:W-:Y:S01]  /*26b0*/  IMAD.MOV.U32 R77, RZ, RZ, R76 ;  /* 0x000000ffff4d7224 */ /* 0x004fe200078e004c */
[----:B------:R0:W2:Y:S01]  /*26c0*/  @!P0 LDG.E.U16 R40, [R42.64] ;  /* 0x000000082a288981 */ /* 0x0000a2000c1e1500 */
[----:B------:R-:W-:Y:S01]  /*26d0*/  IMAD.MOV.U32 R76, RZ, RZ, R122 ;  /* 0x000000ffff4c7224 */ /* 0x000fe200078e007a */
[----:B------:R-:W-:Y:S02]  /*26e0*/  PRMT R41, RZ, 0x7610, R41 ;  /* 0x00007610ff297816 */ /* 0x000fe40000000029 */
[----:B------:R-:W-:Y:S02]  /*26f0*/  LOP3.LUT R93, R93, R92, RZ, 0x3c, !PT ;  /* 0x0000005c5d5d7212 */ /* 0x000fe400078e3cff */
[----:B------:R-:W-:Y:S01]  /*2700*/  LOP3.LUT R91, R91, R90, RZ, 0x3c, !PT ;  /* 0x0000005a5b5b7212 */ /* 0x000fe200078e3cff */
[----:B0-----:R-:W-:Y:S01]  /*2710*/  IMAD.WIDE R42, R11, 0x2, R76 ;  /* 0x000000020b2a7825 */ /* 0x001fe200078e024c */
[----:B----4-:R0:W-:Y:S01]  /*2720*/  STS.U16 [R9+0x800], R79 ;  /* 0x0008004f09007388 */ /* 0x0101e20000000400 */
[----:B------:R-:W-:-:S02]  /*2730*/  LOP3.LUT R92, R93, R92, RZ, 0x3c, !PT ;  /* 0x0000005c5d5c7212 */ /* 0x000fc400078e3cff */
[----:B------:R-:W-:Y:S01]  /*2740*/  LOP3.LUT R95, R95, R94, RZ, 0x3c, !PT ;  /* 0x0000005e5f5f7212 */ /* 0x000fe200078e3cff */
[----:B------:R1:W3:Y:S01]  /*2750*/  @!P0 LDG.E.U16 R41, [R42.64] ;  /* 0x000000082a298981 */ /* 0x0002e2000c1e1500 */
[----:B------:R-:W-:-:S03]  /*2760*/  LOP3.LUT R93, R93, R92, RZ, 0x3c, !PT ;  /* 0x0000005c5d5d7212 */ /* 0x000fc600078e3cff */
[----:B-----5:R4:W-:Y:S01]  /*2770*/  STS.U16 [R9+0xc00], R120 ;  /* 0x000c007809007388 */ /* 0x0209e20000000400 */
[----:B0-----:R-:W-:Y:S02]  /*2780*/  IMAD.MOV.U32 R79, RZ, RZ, R78 ;  /* 0x000000ffff4f7224 */ /* 0x001fe400078e004e */
[----:B------:R-:W-:Y:S01]  /*2790*/  IMAD.MOV.U32 R78, RZ, RZ, R121 ;  /* 0x000000ffff4e7224 */ /* 0x000fe200078e0079 */
[----:B-1----:R-:W-:Y:S01]  /*27a0*/  PRMT R43, RZ, 0x7610, R43 ;  /* 0x00007610ff2b7816 */ /* 0x002fe2000000002b */
[----:B----4-:R-:W-:Y:S01]  /*27b0*/  IMAD.WIDE R120, R11, 0x2, R90 ;  /* 0x000000020b787825 */ /* 0x010fe200078e025a */
[----:B------:R-:W-:Y:S01]  /*27c0*/  LOP3.LUT R94, R95, R94, RZ, 0x3c, !PT ;  /* 0x0000005e5f5e7212 */ /* 0x000fe200078e3cff */
[----:B------:R0:W-:Y:S01]  /*27d0*/  STS.U16 [R80+0x80], R89 ;  /* 0x0000805950007388 */ /* 0x0001e20000000400 */
[----:B------:R-:W-:-:S03]  /*27e0*/  LOP3.LUT R97, R97, R96, RZ, 0x3c, !PT ;  /* 0x0000006061617212 */ /* 0x000fc600078e3cff */
[----:B------:R1:W4:Y:S01]  /*27f0*/  @!P0 LDG.E.U16 R43, [R120.64] ;  /* 0x00000008782b8981 */ /* 0x000322000c1e1500 */
[----:B------:R-:W-:Y:S02]  /*2800*/  LOP3.LUT R95, R95, R94, RZ, 0x3c, !PT ;  /* 0x0000005e5f5f7212 */ /* 0x000fe400078e3cff */
[----:B0-----:R-:W-:Y:S01]  /*2810*/  PRMT R89, RZ, 0x7610, R89 ;  /* 0x00007610ff597816 */ /* 0x001fe20000000059 */
[----:B-1----:R-:W-:Y:S01]  /*2820*/  IMAD.WIDE R120, R11, 0x2, R92 ;  /* 0x000000020b787825 */ /* 0x002fe200078e025c */
[----:B------:R-:W-:Y:S01]  /*2830*/  LOP3.LUT R96, R97, R96, RZ, 0x3c, !PT ;  /* 0x0000006061607212 */ /* 0x000fe200078e3cff */
[----:B------:R0:W-:Y:S01]  /*2840*/  STS.U16 [R80+0x480], R112 ;  /* 0x0004807050007388 */ /* 0x0001e20000000400 */
[----:B------:R-:W-:-:S03]  /*2850*/  LOP3.LUT R99, R99, R98, RZ, 0x3c, !PT ;  /* 0x0000006263637212 */ /* 0x000fc600078e3cff */
[----:B------:R1:W5:Y:S01]  /*2860*/  @!P0 LDG.E.U16 R89, [R120.64] ;  /* 0x0000000878598981 */ /* 0x000362000c1e1500 */
[----:B------:R-:W-:Y:S02]  /*2870*/  LOP3.LUT R97, R97, R96, RZ, 0x3c, !PT ;  /* 0x0000006061617212 */ /* 0x000fe400078e3cff */
[----:B0-----:R-:W-:Y:S01]  /*2880*/  PRMT R112, RZ, 0x7610, R112 ;  /* 0x00007610ff707816 */ /* 0x001fe20000000070 */
[----:B-1----:R-:W-:Y:S01]  /*2890*/  IMAD.WIDE R120, R11, 0x2, R94 ;  /* 0x000000020b787825 */ /* 0x002fe200078e025e */
[----:B------:R-:W-:Y:S01]  /*28a0*/  LOP3.LUT R98, R99, R98, RZ, 0x3c, !PT ;  /* 0x0000006263627212 */ /* 0x000fe200078e3cff */
[----:B------:R0:W-:Y:S01]  /*28b0*/  STS.U16 [R80+0x880], R113 ;  /* 0x0008807150007388 */ /* 0x0001e20000000400 */
[----:B------:R-:W-:-:S03]  /*28c0*/  LOP3.LUT R101, R101, R100, RZ, 0x3c, !PT ;  /* 0x0000006465657212 */ /* 0x000fc600078e3cff */
[----:B------:R1:W2:Y:S01]  /*28d0*/  @!P0 LDG.E.U16 R112, [R120.64] ;  /* 0x0000000878708981 */ /* 0x0002a2000c1e1500 */
        /* <DEDUP_REMOVED lines=20> */
[----:B------:R1:W3:Y:S01]  /*2a20*/  @!P0 LDG.E.U16 R117, [R120.64] ;  /* 0x0000000878758981 */ /* 0x0002e2000c1e1500 */
        /* <DEDUP_REMOVED lines=10> */
[C---:B------:R-:W-:Y:S01]  /*2ad0*/  LOP3.LUT R108, R109.reuse, R108, RZ, 0x3c, !PT ;  /* 0x0000006c6d6c7212 */ /* 0x040fe200078e3cff */
[----:B------:R0:W-:Y:S04]  /*2ae0*/  STS.U16 [R81+0xd00], R116 ;  /* 0x000d007451007388 */ /* 0x0001e80000000400 */
[----:B------:R1:W3:Y:S01]  /*2af0*/  @!P0 LDG.E.U16 R119, [R120.64] ;  /* 0x0000000878778981 */ /* 0x0002e2000c1e1500 */
[----:B------:R-:W-:-:S02]  /*2b00*/  LOP3.LUT R109, R109, R108, RZ, 0x3c, !PT ;  /* 0x0000006c6d6d7212 */ /* 0x000fc400078e3cff */
[----:B0-----:R-:W-:Y:S01]  /*2b10*/  PRMT R116, RZ, 0x7610, R116 ;  /* 0x00007610ff747816 */ /* 0x001fe20000000074 */
[C---:B-1----:R-:W-:Y:S01]  /*2b20*/  IMAD.WIDE R120, R11.reuse, 0x2, R106 ;  /* 0x000000020b787825 */ /* 0x042fe200078e026a */
[----:B------:R0:W-:Y:S04]  /*2b30*/  STS.U16 [R82+0x180], R114 ;  /* 0x0001807252007388 */ /* 0x0001e80000000400 */
[----:B------:R1:W3:Y:S01]  /*2b40*/  @!P0 LDG.E.U16 R116, [R120.64] ;  /* 0x0000000878748981 */ /* 0x0002e2000c1e1500 */
[----:B------:R-:W-:Y:S02]  /*2b50*/  PRMT R42, RZ, 0x7610, R42 ;  /* 0x00007610ff2a7816 */ /* 0x000fe4000000002a */
[----:B0-----:R-:W-:Y:S01]  /*2b60*/  PRMT R114, RZ, 0x7610, R114 ;  /* 0x00007610ff727816 */ /* 0x001fe20000000072 */
[----:B-1----:R-:W-:-:S04]  /*2b70*/  IMAD.WIDE R120, R11, 0x2, R108 ;  /* 0x000000020b787825 */ /* 0x002fc800078e026c */
[----:B------:R-:W-:Y:S01]  /*2b80*/  IMAD.WIDE R122, R11, 0x2, R78 ;  /* 0x000000020b7a7825 */ /* 0x000fe200078e024e */
[----:B------:R0:W5:Y:S01]  /*2b90*/  @!P0 LDG.E.U16 R114, [R120.64] ;  /* 0x0000000878728981 */ /* 0x000162000c1e1500 */
[----:B------:R-:W-:-:S03]  /*2ba0*/  PRMT R124, RZ, 0x7610, R124 ;  /* 0x00007610ff7c7816 */ /* 0x000fc6000000007c */
[----:B------:R1:W5:Y:S01]  /*2bb0*/  @!P0 LDG.E.U16 R42, [R122.64] ;  /* 0x000000087a2a8981 */ /* 0x000362000c1e1500 */
[----:B0-----:R-:W-:Y:S02]  /*2bc0*/  IMAD.MOV.U32 R120, RZ, RZ, R13 ;  /* 0x000000ffff787224 */ /* 0x001fe400078e000d */
[----:B------:R-:W-:-:S04]  /*2bd0*/  IMAD.MOV.U32 R121, RZ, RZ, R17 ;  /* 0x000000ffff797224 */ /* 0x000fc800078e0011 */
[----:B-1----:R-:W-:Y:S01]  /*2be0*/  IMAD.WIDE R122, R11, 0x2, R120 ;  /* 0x000000020b7a7825 */ /* 0x002fe200078e0278 */
[----:B------:R-:W-:-:S04]  /*2bf0*/  PRMT R125, RZ, 0x7610, R125 ;  /* 0x00007610ff7d7816 */ /* 0x000fc8000000007d */
[----:B------:R0:W5:Y:S02]  /*2c00*/  @!P0 LDG.E.U16 R124, [R122.64] ;  /* 0x000000087a7c8981 */ /* 0x000164000c1e1500 */
[----:B0-----:R-:W-:Y:S02]  /*2c10*/  IMAD.MOV.U32 R122, RZ, RZ, R16 ;  /* 0x000000ffff7a7224 */ /* 0x001fe400078e0010 */
[----:B------:R-:W-:-:S04]  /*2c20*/  IMAD.MOV.U32 R123, RZ, RZ, R12 ;  /* 0x000000ffff7b7224 */ /* 0x000fc800078e000c */
[----:B------:R-:W-:-:S05]  /*2c30*/  IMAD.WIDE R12, R11, 0x2, R122 ;  /* 0x000000020b0c7825 */ /* 0x000fca00078e027a */
[----:B------:R-:W5:Y:S04]  /*2c40*/  @!P0 LDG.E.U16 R125, [R12.64] ;  /* 0x000000080c7d8981 */ /* 0x000f68000c1e1500 */
[----:B------:R-:W-:Y:S04]  /*2c50*/  STS.U16 [R82+0x580], R14 ;  /* 0x0005800e52007388 */ /* 0x000fe80000000400 */
        /* <DEDUP_REMOVED lines=19> */
[----:B----4-:R-:W-:Y:S04]  /*2d90*/  STS.U16 [R9+0x1200], R43 ;  /* 0x0012002b09007388 */ /* 0x010fe80000000400 */
[----:B--2---:R-:W-:Y:S04]  /*2da0*/  STS.U16 [R9+0x1400], R115 ;  /* 0x0014007309007388 */ /* 0x004fe80000000400 */
[----:B---3--:R-:W-:Y:S04]  /*2db0*/  STS.U16 [R9+0x1600], R116 ;  /* 0x0016007409007388 */ /* 0x008fe80000000400 */
[----:B------:R-:W-:Y:S04]  /*2dc0*/  STS.U16 [R80+0x1080], R40 ;  /* 0x0010802850007388 */ /* 0x000fe80000000400 */
[----:B-----5:R-:W-:Y:S04]  /*2dd0*/  STS.U16 [R80+0x1280], R89 ;  /* 0x0012805950007388 */ /* 0x020fe80000000400 */
        /* <DEDUP_REMOVED lines=10> */
[----:B------:R-:W-:Y:S06]  /*2e80*/  BAR.SYNC.DEFER_BLOCKING 0x0 ;  /* 0x0000000000007b1d */ /* 0x000fec0000010000 */
[----:B------:R-:W-:Y:S04]  /*2e90*/  LDSM.16.MT88.4 R40, [R7] ;  /* 0x000000000728783b */ /* 0x000fe80000004200 */
[----:B------:R-:W0:Y:S04]  /*2ea0*/  LDSM.16.M88.4 R12, [R6+0x1000] ;  /* 0x00100000060c783b */ /* 0x000e280000000200 */
[----:B------:R-:W1:Y:S04]  /*2eb0*/  LDSM.16.M88.4 R16, [R6+0x1200] ;  /* 0x001200000610783b */ /* 0x000e680000000200 */
[----:B------:R-:W2:Y:S04]  /*2ec0*/  LDSM.16.M88.4 R36, [R6+0x1400] ;  /* 0x001400000624783b */ /* 0x000ea80000000200 */
[----:B------:R-:W3:Y:S04]  /*2ed0*/  LDSM.16.M88.4 R32, [R6+0x1600] ;  /* 0x001600000620783b */ /* 0x000ee80000000200 */
[----:B------:R-:W4:Y:S04]  /*2ee0*/  LDSM.16.MT88.4 R28, [R87] ;  /* 0x00000000571c783b */ /* 0x000f280000004200 */
[----:B------:R-:W5:Y:S01]  /*2ef0*/  LDSM.16.MT88.4 R24, [R7+0x800] ;  /* 0x000800000718783b */ /* 0x000f620000004200 */
[C---:B0-----:R-:W-:Y:S08]  /*2f00*/  HMMA.16816.F32 R68, R40.reuse, R12, R68 ;  /* 0x0000000c2844723c */ /* 0x041ff00000001844 */
[C---:B-1----:R-:W-:Y:S08]  /*2f10*/  HMMA.16816.F32 R64, R40.reuse, R16, R64 ;  /* 0x000000102840723c */ /* 0x042ff00000001840 */
[C---:B--2---:R-:W-:Y:S08]  /*2f20*/  HMMA.16816.F32 R60, R40.reuse, R36, R60 ;  /* 0x00000024283c723c */ /* 0x044ff0000000183c */
[----:B---3--:R-:W-:Y:S01]  /*2f30*/  HMMA.16816.F32 R56, R40, R32, R56 ;  /* 0x000000202838723c */ /* 0x008fe20000001838 */
[----:B------:R-:W0:Y:S07]  /*2f40*/  LDSM.16.MT88.4 R40, [R87+0x800] ;  /* 0x000800005728783b */ /* 0x000e2e0000004200 */
[C---:B----4-:R-:W-:Y:S08]  /*2f50*/  HMMA.16816.F32 R52, R28.reuse, R12, R52 ;  /* 0x0000000c1c34723c */ /* 0x050ff00000001834 */
[----:B------:R-:W-:Y:S01]  /*2f60*/  HMMA.16816.F32 R48, R28, R16, R48 ;  /* 0x000000101c30723c */ /* 0x000fe20000001830 */
[----:B------:R-:W-:-:S07]  /*2f70*/  UIADD3 UR5, UR5, -0x1, URZ ;  /* 0xffffffff05057890 */ /* 0x000fce000fffe03f */
[C---:B------:R-:W-:Y:S08]  /*2f80*/  HMMA.16816.F32 R44, R28.reuse, R36, R44 ;  /* 0x000000241c2c723c */ /* 0x040ff0000000182c */
[----:B------:R-:W-:Y:S08]  /*2f90*/  HMMA.16816.F32 R20, R28, R32, R20 ;  /* 0x000000201c14723c */ /* 0x000ff00000001814 */
[-C--:B-----5:R-:W-:Y:S08]  /*2fa0*/  HMMA.16816.F32 R68, R24, R14.reuse, R68 ;  /* 0x0000000e1844723c */ /* 0x0a0ff00000001844 */
[----:B0-----:R-:W-:Y:S07]  /*2fb0*/  HMMA.16816.F32 R52, R40, R14, R52 ;  /* 0x0000000e2834723c */ /* 0x001fee0000001834 */
[----:B------:R-:W-:-:S04]  /*2fc0*/  IMAD.WIDE R14, R10, 0x2, R104 ;  /* 0x000000020a0e7825 */ /* 0x000fc800078e0268 */
[----:B------:R-:W-:Y:S02]  /*2fd0*/  IMAD.MOV.U32 R105, RZ, RZ, R14 ;  /* 0x000000ffff697224 */ /* 0x000fe400078e000e */
[----:B------:R-:W-:Y:S02]  /*2fe0*/  IMAD.MOV.U32 R104, RZ, RZ, R15 ;  /* 0x000000ffff687224 */ /* 0x000fe400078e000f */
[----:B------:R-:W-:Y:S01]  /*2ff0*/  IMAD.WIDE R14, R10, 0x2, R100 ;  /* 0x000000020a0e7825 */ /* 0x000fe200078e0264 */
[----:B------:R-:W-:Y:S01]  /*3000*/  HMMA.16816.F32 R64, R24, R18, R64 ;  /* 0x000000121840723c */ /* 0x000fe20000001840 */
[----:B------:R-:W-:Y:S02]  /*3010*/  ISETP.NE.U32.AND P0, PT, RZ, UR5, PT ;  /* 0x00000005ff007c0c */ /* 0x000fe4000bf05070 */
[----:B------:R-:W-:Y:S02]  /*3020*/  IMAD.MOV.U32 R101, RZ, RZ, R14 ;  /* 0x000000ffff657224 */ /* 0x000fe400078e000e */
[----:B------:R-:W-:-:S02]  /*3030*/  IMAD.MOV.U32 R100, RZ, RZ, R15 ;  /* 0x000000ffff647224 */ /* 0x000fc400078e000f */
[----:B------:R-:W-:Y:S01]  /*3040*/  IMAD.WIDE R14, R10, 0x2, R94 ;  /* 0x000000020a0e7825 */ /* 0x000fe200078e025e */
[----:B------:R-:W-:Y:S03]  /*3050*/  HMMA.16816.F32 R60, R24, R38, R60 ;  /* 0x00000026183c723c */ /* 0x000fe6000000183c */
[----:B------:R-:W-:-:S05]  /*3060*/  IMAD.MOV.U32 R95, RZ, RZ, R14 ;  /* 0x000000ffff5f7224 */ /* 0x000fca00078e000e */
[----:B------:R-:W-:Y:S01]  /*3070*/  HMMA.16816.F32 R56, R24, R34, R56 ;  /* 0x000000221838723c */ /* 0x000fe20000001838 */
[----:B------:R-:W-:-:S06]  /*3080*/  IMAD.MOV.U32 R94, RZ, RZ, R15 ;  /* 0x000000ffff5e7224 */ /* 0x000fcc00078e000f */
[----:B------:R-:W-:Y:S01]  /*3090*/  IMAD.WIDE R24, R10, 0x2, R106 ;  /* 0x000000020a187825 */ /* 0x000fe200078e026a */
[----:B------:R-:W-:Y:S03]  /*30a0*/  HMMA.16816.F32 R48, R40, R18, R48 ;  /* 0x000000122830723c */ /* 0x000fe60000001830 */
[----:B------:R-:W-:-:S04]  /*30b0*/  IMAD.MOV.U32 R107, RZ, RZ, R24 ;  /* 0x000000ffff6b7224 */ /* 0x000fc800078e0018 */
[----:B------:R-:W-:-:S04]  /*30c0*/  IMAD.WIDE R18, R10, 0x2, R98 ;  /* 0x000000020a127825 */ /* 0x000fc800078e0262 */
[----:B------:R-:W-:Y:S02]  /*30d0*/  IMAD.MOV.U32 R106, RZ, RZ, R25 ;  /* 0x000000ffff6a7224 */ /* 0x000fe400078e0019 */
[----:B------:R-:W-:Y:S02]  /*30e0*/  IMAD.MOV.U32 R99, RZ, RZ, R18 ;  /* 0x000000ffff637224 */ /* 0x000fe400078e0012 */
[----:B------:R-:W-:Y:S02]  /*30f0*/  IMAD.MOV.U32 R98, RZ, RZ, R19 ;  /* 0x000000ffff627224 */ /* 0x000fe400078e0013 */
[----:B------:R-:W-:-:S04]  /*3100*/  IMAD.WIDE R24, R10, 0x2, R102 ;  /* 0x000000020a187825 */ /* 0x000fc800078e0266 */
[----:B------:R-:W-:-:S04]  /*3110*/  IMAD.WIDE R18, R10, 0x2, R92 ;  /* 0x000000020a127825 */ /* 0x000fc800078e025c */
[C---:B------:R-:W-:Y:S01]  /*3120*/  IMAD.WIDE R14, R10.reuse, 0x2, R90 ;  /* 0x000000020a0e7825 */ /* 0x040fe200078e025a */
[----:B------:R-:W-:Y:S03]  /*3130*/  HMMA.16816.F32 R44, R40, R38, R44 ;  /* 0x00000026282c723c */ /* 0x000fe6000000182c */
[----:B------:R-:W-:-:S04]  /*3140*/  IMAD.WIDE R122, R10, 0x2, R122 ;  /* 0x000000020a7a7825 */ /* 0x000fc800078e027a */
[----:B------:R-:W-:Y:S01]  /*3150*/  IMAD.WIDE R120, R10, 0x2, R120 ;  /* 0x000000020a787825 */ /* 0x000fe200078e0278 */
[----:B------:R-:W-:Y:S03]  /*3160*/  HMMA.16816.F32 R20, R40, R34, R20 ;  /* 0x000000222814723c */ /* 0x000fe60000001814 */
[----:B------:R-:W-:Y:S02]  /*3170*/  IMAD.U32 R13, RZ, RZ, UR38 ;  /* 0x00000026ff0d7e24 */ /* 0x000fe4000f8e00ff */
[----:B------:R-:W-:Y:S02]  /*3180*/  IMAD.MOV.U32 R103, RZ, RZ, R24 ;  /* 0x000000ffff677224 */ /* 0x000fe400078e0018 */
[----:B------:R-:W-:Y:S02]  /*3190*/  IMAD.MOV.U32 R102, RZ, RZ, R25 ;  /* 0x000000ffff667224 */ /* 0x000fe400078e0019 */
[----:B------:R-:W-:-:S02]  /*31a0*/  IMAD.MOV.U32 R93, RZ, RZ, R18 ;  /* 0x000000ffff5d7224 */ /* 0x000fc400078e0012 */
[----:B------:R-:W-:Y:S02]  /*31b0*/  IMAD.MOV.U32 R92, RZ, RZ, R19 ;  /* 0x000000ffff5c7224 */ /* 0x000fe400078e0013 */
[----:B------:R-:W-:-:S04]  /*31c0*/  IMAD.WIDE R78, R10, 0x2, R78 ;  /* 0x000000020a4e7825 */ /* 0x000fc800078e024e */
[----:B------:R-:W-:Y:S02]  /*31d0*/  IMAD.MOV.U32 R91, RZ, RZ, R14 ;  /* 0x000000ffff5b7224 */ /* 0x000fe400078e000e */
[----:B------:R-:W-:Y:S02]  /*31e0*/  IMAD.MOV.U32 R90, RZ, RZ, R15 ;  /* 0x000000ffff5a7224 */ /* 0x000fe400078e000f */
[----:B------:R-:W-:-:S04]  /*31f0*/  IMAD.WIDE R76, R10, 0x2, R76 ;  /* 0x000000020a4c7825 */ /* 0x000fc800078e024c */
[----:B------:R-:W-:-:S04]  /*3200*/  IMAD.WIDE R26, R10, 0x2, R108 ;  /* 0x000000020a1a7825 */ /* 0x000fc800078e026c */
[----:B------:R-:W-:-:S04]  /*3210*/  IMAD.WIDE R24, R10, 0x2, R96 ;  /* 0x000000020a187825 */ /* 0x000fc800078e0260 */
[----:B------:R-:W-:-:S04]  /*3220*/  IMAD.WIDE R18, R10, 0x2, R74 ;  /* 0x000000020a127825 */ /* 0x000fc800078e024a */
[----:B------:R-:W-:Y:S01]  /*3230*/  IMAD.WIDE R14, R10, 0x2, R72 ;  /* 0x000000020a0e7825 */ /* 0x000fe200078e0248 */
[----:B------:R-:W-:-:S03]  /*3240*/  IADD3 R88, R88, -0x20, RZ ;  /* 0xffffffe058587810 */ /* 0x000fc60007ffe0ff */
[----:B------:R-:W-:Y:S02]  /*3250*/  IMAD.MOV.U32 R16, RZ, RZ, R122 ;  /* 0x000000ffff107224 */ /* 0x000fe400078e007a */
[----:B------:R-:W-:Y:S02]  /*3260*/  IMAD.MOV.U32 R17, RZ, RZ, R121 ;  /* 0x000000ffff117224 */ /* 0x000fe400078e0079 */
[----:B------:R-:W-:-:S04]  /*3270*/  IMAD.WIDE R110, R13, 0x2, R110 ;  /* 0x000000020d6e7825 */ /* 0x000fc800078e026e */
[----:B------:R-:W-:Y:S02]  /*3280*/  IMAD.MOV.U32 R121, RZ, RZ, R78 ;  /* 0x000000ffff797224 */ /* 0x000fe400078e004e */
[----:B------:R-:W-:Y:S02]  /*3290*/  IMAD.MOV.U32 R122, RZ, RZ, R76 ;  /* 0x000000ffff7a7224 */ /* 0x000fe400078e004c */
[----:B------:R-:W-:Y:S02]  /*32a0*/  IMAD.MOV.U32 R12, RZ, RZ, R123 ;  /* 0x000000ffff0c7224 */ /* 0x000fe400078e007b */
[----:B------:R-:W-:Y:S02]  /*32b0*/  IMAD.MOV.U32 R13, RZ, RZ, R120 ;  /* 0x000000ffff0d7224 */ /* 0x000fe400078e0078 */
[----:B------:R-:W-:Y:S02]  /*32c0*/  IMAD.MOV.U32 R109, RZ, RZ, R26 ;  /* 0x000000ffff6d7224 */ /* 0x000fe400078e001a */
[----:B------:R-:W-:-:S02]  /*32d0*/  IMAD.MOV.U32 R108, RZ, RZ, R27 ;  /* 0x000000ffff6c7224 */ /* 0x000fc400078e001b */
[----:B------:R-:W-:Y:S02]  /*32e0*/  IMAD.MOV.U32 R97, RZ, RZ, R24 ;  /* 0x000000ffff617224 */ /* 0x000fe400078e0018 */
[----:B------:R-:W-:Y:S02]  /*32f0*/  IMAD.MOV.U32 R96, RZ, RZ, R25 ;  /* 0x000000ffff607224 */ /* 0x000fe400078e0019 */
[----:B------:R-:W-:Y:S02]  /*3300*/  IMAD.MOV.U32 R78, RZ, RZ, R79 ;  /* 0x000000ffff4e7224 */ /* 0x000fe400078e004f */
[----:B------:R-:W-:Y:S02]  /*3310*/  IMAD.MOV.U32 R76, RZ, RZ, R77 ;  /* 0x000000ffff4c7224 */ /* 0x000fe400078e004d */
[----:B------:R-:W-:Y:S02]  /*3320*/  IMAD.MOV.U32 R75, RZ, RZ, R18 ;  /* 0x000000ffff4b7224 */ /* 0x000fe400078e0012 */
[----:B------:R-:W-:-:S02]  /*3330*/  IMAD.MOV.U32 R74, RZ, RZ, R19 ;  /* 0x000000ffff4a7224 */ /* 0x000fc400078e0013 */
[----:B------:R-:W-:Y:S02]  /*3340*/  IMAD.MOV.U32 R73, RZ, RZ, R14 ;  /* 0x000000ffff497224 */ /* 0x000fe400078e000e */
[----:B------:R-:W-:Y:S01]  /*3350*/  IMAD.MOV.U32 R72, RZ, RZ, R15 ;  /* 0x000000ffff487224 */ /* 0x000fe200078e000f */
[----:B------:R-:W-:Y:S01]  /*3360*/  @!P0 CALL.REL.NOINC `(.L_x_1) ;  /* 0x0000001000008944 */ /* 0x000fe20003c00000 */
[----:B------:R-:W-:Y:S05]  /*3370*/  BRA `(.L_x_2) ;  /* 0xffffe84000007947 */ /* 0x000fea000383ffff */
.L_x_1:
[----:B------:R-:W-:Y:S02]  /*3380*/  F2FP.PACK_AB R25, R51, R50 ;  /* 0x000000323319723e */ /* 0x000fe400000000ff */
[----:B------:R-:W-:Y:S02]  /*3390*/  F2FP.PACK_AB R49, R49, R48 ;  /* 0x000000303131723e */ /* 0x000fe400000000ff */
[----:B------:R-:W-:Y:S02]  /*33a0*/  F2FP.PACK_AB R17, R67, R66 ;  /* 0x000000424311723e */ /* 0x000fe400000000ff */
[----:B------:R-:W-:Y:S02]  /*33b0*/  F2FP.PACK_AB R65, R65, R64 ;  /* 0x000000404141723e */ /* 0x000fe400000000ff */
[----:B------:R-:W-:-:S02]  /*33c0*/  F2FP.PACK_AB R27, R23, R22 ;  /* 0x00000016171b723e */ /* 0x000fc400000000ff */
[----:B------:R-:W-:Y:S02]  /*33d0*/  F2FP.PACK_AB R26, R47, R46 ;  /* 0x0000002e2f1a723e */ /* 0x000fe400000000ff */
        /* <DEDUP_REMOVED lines=10> */
.L_x_0:
[----:B------:R-:W-:Y:S01]  /*3480*/  BAR.SYNC.DEFER_BLOCKING 0x0 ;  /* 0x0000000000007b1d */ /* 0x000fe20000010000 */
[C---:B------:R-:W-:Y:S01]  /*3490*/  IMAD.SHL.U32 R6, R0.reuse, 0x80, RZ ;  /* 0x0000008000067824 */ /* 0x040fe200078e00ff */
[----:B------:R-:W-:Y:S01]  /*34a0*/  ISETP.GE.AND P0, PT, R5, c[0x0][0x178], PT ;  /* 0x00005e0005007a0c */ /* 0x000fe20003f06270 */
[----:B------:R-:W-:-:S02]  /*34b0*/  IMAD.SHL.U32 R7, R0, 0x20, RZ ;  /* 0x0000002000077824 */ /* 0x000fc400078e00ff */
[----:B------:R-:W-:Y:S01]  /*34c0*/  IMAD.SHL.U32 R8, R0, 0x4, RZ ;  /* 0x0000000400087824 */ /* 0x000fe200078e00ff */
[----:B------:R-:W-:Y:S01]  /*34d0*/  LOP3.LUT R6, R6, 0xc00, RZ, 0xc0, !PT ;  /* 0x00000c0006067812 */ /* 0x000fe200078ec0ff */
[----:B------:R-:W-:Y:S01]  /*34e0*/  IMAD.SHL.U32 R0, R0, 0x200, RZ ;  /* 0x0000020000007824 */ /* 0x000fe200078e00ff */
[----:B------:R-:W-:Y:S01]  /*34f0*/  ISETP.LT.AND P1, PT, R4, c[0x0][0x17c], !P0 ;  /* 0x00005f0004007a0c */ /* 0x000fe20004721270 */
[----:B------:R-:W-:Y:S01]  /*3500*/  IMAD R5, R5, c[0x0][0x194], RZ ;  /* 0x0000650005057a24 */ /* 0x000fe200078e02ff */
[----:B------:R-:W-:-:S04]  /*3510*/  LOP3.LUT R7, R6, 0x60, R7, 0xf8, !PT ;  /* 0x0000006006077812 */ /* 0x000fc800078ef807 */
[----:B------:R-:W-:Y:S02]  /*3520*/  LOP3.LUT R8, R7, 0x70, R8, 0x78, !PT ;  /* 0x0000007007087812 */ /* 0x000fe400078e7808 */
[----:B------:R-:W-:Y:S02]  /*3530*/  LOP3.LUT R7, R0, 0xc00, RZ, 0xc0, !PT ;  /* 0x00000c0000077812 */ /* 0x000fe400078ec0ff */
[----:B------:R-:W-:Y:S01]  /*3540*/  IADD3 R0, R4, 0x2, RZ ;  /* 0x0000000204007810 */ /* 0x000fe20007ffe0ff */
[----:B------:R-:W-:Y:S02]  /*3550*/  IMAD R3, R3, 0x8, R8 ;  /* 0x0000000803037824 */ /* 0x000fe400078e0208 */
[----:B------:R-:W-:Y:S01]  /*3560*/  IMAD R20, R2, 0x10, R7 ;  /* 0x0000001002147824 */ /* 0x000fe200078e0207 */
[----:B------:R-:W-:Y:S02]  /*3570*/  IADD3 R2, R4, 0x1, RZ ;  /* 0x0000000104027810 */ /* 0x000fe40007ffe0ff */
[----:B------:R-:W-:Y:S01]  /*3580*/  STS.128 [R3], R64 ;  /* 0x0000004003007388 */ /* 0x000fe20000000c00 */
[----:B------:R-:W-:-:S02]  /*3590*/  ISETP.LT.AND P4, PT, R0, c[0x0][0x17c], !P0 ;  /* 0x00005f0000007a0c */ /* 0x000fc40004781270 */
[----:B------:R-:W-:Y:S01]  /*35a0*/  LOP3.LUT R12, R20, 0x20, RZ, 0x3c, !PT ;  /* 0x00000020140c7812 */ /* 0x000fe200078e3cff */
[----:B------:R0:W-:Y:S01]  /*35b0*/  STS.128 [R3+0x80], R16 ;  /* 0x0000801003007388 */ /* 0x0001e20000000c00 */
[----:B------:R-:W-:Y:S02]  /*35c0*/  ISETP.LT.AND P5, PT, R2, c[0x0][0x17c], !P0 ;  /* 0x00005f0002007a0c */ /* 0x000fe400047a1270 */
[----:B------:R-:W-:Y:S01]  /*35d0*/  IADD3 R0, R4, 0x3, RZ ;  /* 0x0000000304007810 */ /* 0x000fe20007ffe0ff */
[----:B------:R-:W-:Y:S01]  /*35e0*/  STS.128 [R3+0x200], R48 ;  /* 0x0002003003007388 */ /* 0x000fe20000000c00 */
[----:B------:R-:W-:Y:S02]  /*35f0*/  LEA R2, P2, R5, c[0x0][0x170], 0x1 ;  /* 0x00005c0005027a11 */ /* 0x000fe400078408ff */
[----:B------:R-:W-:Y:S01]  /*3600*/  ISETP.LT.AND P3, PT, R0, c[0x0][0x17c], !P0 ;  /* 0x00005f0000007a0c */ /* 0x000fe20004761270 */
[----:B------:R1:W-:Y:S01]  /*3610*/  STS.128 [R3+0x280], R24 ;  /* 0x0002801803007388 */ /* 0x0003e20000000c00 */
[----:B------:R-:W-:-:S02]  /*3620*/  IADD3 R7, R4, 0x4, RZ ;  /* 0x0000000404077810 */ /* 0x000fc40007ffe0ff */
[----:B------:R-:W-:Y:S01]  /*3630*/  LEA.HI.X.SX32 R0, R5, c[0x0][0x174], 0x1, P2 ;  /* 0x00005d0005007a11 */ /* 0x000fe200010f0eff */
[----:B------:R-:W-:Y:S01]  /*3640*/  BAR.SYNC.DEFER_BLOCKING 0x0 ;  /* 0x0000000000007b1d */ /* 0x000fe20000010000 */
[----:B------:R-:W-:Y:S02]  /*3650*/  ISETP.LT.AND P2, PT, R7, c[0x0][0x17c], !P0 ;  /* 0x00005f0007007a0c */ /* 0x000fe40004741270 */
[----:B0-----:R-:W-:Y:S01]  /*3660*/  LOP3.LUT R16, R20, 0x40, RZ, 0x3c, !PT ;  /* 0x0000004014107812 */ /* 0x001fe200078e3cff */
[----:B-1----:R-:W-:-:S05]  /*3670*/  IMAD R3, R4, c[0x0][0x198], RZ ;  /* 0x0000660004037a24 */ /* 0x002fca00078e02ff */
[C---:B------:R-:W-:Y:S02]  /*3680*/  LEA R6, P6, R3.reuse, R2, 0x1 ;  /* 0x0000000203067211 */ /* 0x040fe400078c08ff */
[C---:B------:R-:W-:Y:S02]  /*3690*/  IADD3 R5, R3.reuse, c[0x0][0x198], RZ ;  /* 0x0000660003057a10 */ /* 0x040fe40007ffe0ff */
[----:B------:R-:W-:Y:S02]  /*36a0*/  LEA.HI.X.SX32 R7, R3, R0, 0x1, P6 ;  /* 0x0000000003077211 */ /* 0x000fe400030f0eff */
[C---:B------:R-:W-:Y:S01]  /*36b0*/  LEA R24, P6, R5.reuse, R2, 0x1 ;  /* 0x0000000205187211 */ /* 0x040fe200078c08ff */
[----:B------:R0:W1:Y:S01]  /*36c0*/  LDS.128 R8, [R20] ;  /* 0x0000000014087984 */ /* 0x0000620000000c00 */
[C---:B------:R-:W-:Y:S02]  /*36d0*/  IADD3 R27, R5.reuse, c[0x0][0x198], RZ ;  /* 0x00006600051b7a10 */ /* 0x040fe40007ffe0ff */
[----:B------:R-:W-:Y:S01]  /*36e0*/  LEA.HI.X.SX32 R25, R5, R0, 0x1, P6 ;  /* 0x0000000005197211 */ /* 0x000fe200030f0eff */
[----:B------:R-:W2:Y:S01]  /*36f0*/  LDS.128 R12, [R12] ;  /* 0x000000000c0c7984 */ /* 0x000ea20000000c00 */
[----:B------:R-:W-:-:S02]  /*3700*/  LEA R26, P6, R27, R2, 0x1 ;  /* 0x000000021b1a7211 */ /* 0x000fc400078c08ff */
[C---:B------:R-:W-:Y:S01]  /*3710*/  IADD3 R5, R27.reuse, c[0x0][0x198], RZ ;  /* 0x000066001b057a10 */ /* 0x040fe20007ffe0ff */
[----:B------:R-:W3:Y:S01]  /*3720*/  LDS.128 R16, [R16] ;  /* 0x0000000010107984 */ /* 0x000ee20000000c00 */
[----:B0-----:R-:W-:Y:S02]  /*3730*/  LOP3.LUT R20, R20, 0x60, RZ, 0x3c, !PT ;  /* 0x0000006014147812 */ /* 0x001fe400078e3cff */
[----:B------:R-:W-:Y:S02]  /*3740*/  LEA.HI.X.SX32 R27, R27, R0, 0x1, P6 ;  /* 0x000000001b1b7211 */ /* 0x000fe400030f0eff */
[----:B------:R-:W-:Y:S02]  /*3750*/  IADD3 R29, R5, c[0x0][0x198], RZ ;  /* 0x00006600051d7a10 */ /* 0x000fe40007ffe0ff */
[----:B------:R-:W0:Y:S01]  /*3760*/  LDS.128 R20, [R20] ;  /* 0x0000000014147984 */ /* 0x000e220000000c00 */
[----:B------:R-:W-:-:S03]  /*3770*/  IADD3 R3, R4, 0x5, RZ ;  /* 0x0000000504037810 */ /* 0x000fc60007ffe0ff */
[----:B-1----:R1:W-:Y:S01]  /*3780*/  @P1 STG.E.U16 [R6.64], R8 ;  /* 0x0000000806001986 */ /* 0x0023e2000c101508 */
[----:B------:R-:W-:Y:S02]  /*3790*/  ISETP.LT.AND P1, PT, R3, c[0x0][0x17c], !P0 ;  /* 0x00005f0003007a0c */ /* 0x000fe40004721270 */
[----:B------:R-:W-:Y:S02]  /*37a0*/  IADD3 R3, R4, 0x6, RZ ;  /* 0x0000000604037810 */ /* 0x000fe40007ffe0ff */
[----:B-1----:R-:W-:Y:S02]  /*37b0*/  PRMT R7, R8, 0x7632, R7 ;  /* 0x0000763208077816 */ /* 0x002fe40000000007 */
[----:B------:R-:W-:Y:S02]  /*37c0*/  LEA R6, P6, R5, R2, 0x1 ;  /* 0x0000000205067211 */ /* 0x000fe400078c08ff */
[----:B--2---:R-:W-:Y:S01]  /*37d0*/  PRMT R8, R12, 0x7632, R8 ;  /* 0x000076320c087816 */ /* 0x004fe20000000008 */
[----:B------:R1:W-:Y:S01]  /*37e0*/  @P5 STG.E.U16 [R24.64], R7 ;  /* 0x0000000718005986 */ /* 0x0003e2000c101508 */
[----:B------:R-:W-:-:S02]  /*37f0*/  ISETP.LT.AND P5, PT, R3, c[0x0][0x17c], !P0 ;  /* 0x00005f0003007a0c */ /* 0x000fc400047a1270 */
[C---:B------:R-:W-:Y:S01]  /*3800*/  IADD3 R3, R4.reuse, 0x7, RZ ;  /* 0x0000000704037810 */ /* 0x040fe20007ffe0ff */
[----:B------:R2:W-:Y:S03]  /*3810*/  @P4 STG.E.U16 [R26.64], R12 ;  /* 0x0000000c1a004986 */ /* 0x0005e6000c101508 */
[----:B------:R-:W-:Y:S02]  /*3820*/  ISETP.LT.AND P4, PT, R3, c[0x0][0x17c], !P0 ;  /* 0x00005f0003007a0c */ /* 0x000fe40004781270 */
[----:B------:R-:W-:Y:S02]  /*3830*/  IADD3 R3, R4, 0x8, RZ ;  /* 0x0000000804037810 */ /* 0x000fe40007ffe0ff */
[----:B-1----:R-:W-:Y:S02]  /*3840*/  LEA.HI.X.SX32 R7, R5, R0, 0x1, P6 ;  /* 0x0000000005077211 */ /* 0x002fe400030f0eff */
[----:B------:R-:W-:-:S02]  /*3850*/  LEA R28, P6, R29, R2, 0x1 ;  /* 0x000000021d1c7211 */ /* 0x000fc400078c08ff */
[C---:B------:R-:W-:Y:S01]  /*3860*/  IADD3 R5, R29.reuse, c[0x0][0x198], RZ ;  /* 0x000066001d057a10 */ /* 0x040fe20007ffe0ff */
[----:B------:R1:W-:Y:S01]  /*3870*/  @P3 STG.E.U16 [R6.64], R8 ;  /* 0x0000000806003986 */ /* 0x0003e2000c101508 */
[----:B------:R-:W-:Y:S02]  /*3880*/  LEA.HI.X.SX32 R29, R29, R0, 0x1, P6 ;  /* 0x000000001d1d7211 */ /* 0x000fe400030f0eff */
[C---:B------:R-:W-:Y:S02]  /*3890*/  LEA R24, P6, R5.reuse, R2, 0x1 ;  /* 0x0000000205187211 */ /* 0x040fe400078c08ff */
[C---:B--2---:R-:W-:Y:S01]  /*38a0*/  IADD3 R27, R5.reuse, c[0x0][0x198], RZ ;  /* 0x00006600051b7a10 */ /* 0x044fe20007ffe0ff */
[----:B---3--:R2:W-:Y:S01]  /*38b0*/  @P2 STG.E.U16 [R28.64], R16 ;  /* 0x000000101c002986 */ /* 0x0085e2000c101508 */
[----:B------:R-:W-:Y:S02]  /*38c0*/  LEA.HI.X.SX32 R25, R5, R0, 0x1, P6 ;  /* 0x0000000005197211 */ /* 0x000fe400030f0eff */
[----:B------:R-:W-:-:S02]  /*38d0*/  LEA R26, P6, R27, R2, 0x1 ;  /* 0x000000021b1a7211 */ /* 0x000fc400078c08ff */
[C---:B------:R-:W-:Y:S02]  /*38e0*/  IADD3 R5, R27.reuse, c[0x0][0x198], RZ ;  /* 0x000066001b057a10 */ /* 0x040fe40007ffe0ff */
[----:B------:R-:W-:Y:S02]  /*38f0*/  LEA.HI.X.SX32 R27, R27, R0, 0x1, P6 ;  /* 0x000000001b1b7211 */ /* 0x000fe400030f0eff */
[C---:B-1----:R-:W-:Y:S02]  /*3900*/  LEA R6, P6, R5.reuse, R2, 0x1 ;  /* 0x0000000205067211 */ /* 0x042fe400078c08ff */
[----:B------:R-:W-:Y:S02]  /*3910*/  PRMT R12, R16, 0x7632, R12 ;  /* 0x00007632100c7816 */ /* 0x000fe4000000000c */
[C---:B--2---:R-:W-:Y:S02]  /*3920*/  IADD3 R29, R5.reuse, c[0x0][0x198], RZ ;  /* 0x00006600051d7a10 */ /* 0x044fe40007ffe0ff */
[----:B------:R-:W-:Y:S01]  /*3930*/  LEA.HI.X.SX32 R7, R5, R0, 0x1, P6 ;  /* 0x0000000005077211 */ /* 0x000fe200030f0eff */
[----:B------:R1:W-:Y:S01]  /*3940*/  @P1 STG.E.U16 [R24.64], R12 ;  /* 0x0000000c18001986 */ /* 0x0003e2000c101508 */
[----:B------:R-:W-:-:S02]  /*3950*/  ISETP.LT.AND P3, PT, R3, c[0x0][0x17c], !P0 ;  /* 0x00005f0003007a0c */ /* 0x000fc40004761270 */
[C---:B------:R-:W-:Y:S01]  /*3960*/  LEA R28, P6, R29.reuse, R2, 0x1 ;  /* 0x000000021d1c7211 */ /* 0x040fe200078c08ff */
[----:B0-----:R0:W-:Y:S01]  /*3970*/  @P5 STG.E.U16 [R26.64], R20 ;  /* 0x000000141a005986 */ /* 0x0011e2000c101508 */
[----:B------:R-:W-:Y:S02]  /*3980*/  IADD3 R3, R4, 0x9, RZ ;  /* 0x0000000904037810 */ /* 0x000fe40007ffe0ff */
[C---:B------:R-:W-:Y:S02]  /*3990*/  IADD3 R5, R29.reuse, c[0x0][0x198], RZ ;  /* 0x000066001d057a10 */ /* 0x040fe40007ffe0ff */
[----:B------:R-:W-:Y:S02]  /*39a0*/  LEA.HI.X.SX32 R29, R29, R0, 0x1, P6 ;  /* 0x000000001d1d7211 */ /* 0x000fe400030f0eff */
[----:B------:R-:W-:Y:S02]  /*39b0*/  ISETP.LT.AND P2, PT, R3, c[0x0][0x17c], !P0 ;  /* 0x00005f0003007a0c */ /* 0x000fe40004741270 */
[----:B-1----:R-:W-:-:S02]  /*39c0*/  LEA R24, P6, R5, R2, 0x1 ;  /* 0x0000000205187211 */ /* 0x002fc400078c08ff */
[----:B------:R-:W-:Y:S02]  /*39d0*/  IADD3 R3, R4, 0xa, RZ ;  /* 0x0000000a04037810 */ /* 0x000fe40007ffe0ff */
[C---:B0-----:R-:W-:Y:S02]  /*39e0*/  IADD3 R27, R5.reuse, c[0x0][0x198], RZ ;  /* 0x00006600051b7a10 */ /* 0x041fe40007ffe0ff */
[----:B------:R-:W-:Y:S02]  /*39f0*/  PRMT R8, R20, 0x7632, R8 ;  /* 0x0000763214087816 */ /* 0x000fe40000000008 */
[----:B------:R-:W-:Y:S02]  /*3a00*/  LEA.HI.X.SX32 R25, R5, R0, 0x1, P6 ;  /* 0x0000000005197211 */ /* 0x000fe400030f0eff */
[----:B------:R-:W-:Y:S01]  /*3a10*/  ISETP.LT.AND P1, PT, R3, c[0x0][0x17c], !P0 ;  /* 0x00005f0003007a0c */ /* 0x000fe20004721270 */
[----:B------:R0:W-:Y:S01]  /*3a20*/  @P4 STG.E.U16 [R6.64], R8 ;  /* 0x0000000806004986 */ /* 0x0001e2000c101508 */
[----:B------:R-:W-:-:S02]  /*3a30*/  LEA R26, P6, R27, R2, 0x1 ;  /* 0x000000021b1a7211 */ /* 0x000fc400078c08ff */
[----:B------:R-:W-:Y:S01]  /*3a40*/  IADD3 R3, R4, 0xb, RZ ;  /* 0x0000000b04037810 */ /* 0x000fe20007ffe0ff */
[----:B------:R1:W-:Y:S01]  /*3a50*/  @P3 STG.E.U16 [R28.64], R9 ;  /* 0x000000091c003986 */ /* 0x0003e2000c101508 */
[C---:B------:R-:W-:Y:S02]  /*3a60*/  IADD3 R5, R27.reuse, c[0x0][0x198], RZ ;  /* 0x000066001b057a10 */ /* 0x040fe40007ffe0ff */
[----:B------:R-:W-:Y:S02]  /*3a70*/  LEA.HI.X.SX32 R27, R27, R0, 0x1, P6 ;  /* 0x000000001b1b7211 */ /* 0x000fe400030f0eff */
[----:B------:R-:W-:Y:S02]  /*3a80*/  ISETP.LT.AND P5, PT, R3, c[0x0][0x17c], !P0 ;  /* 0x00005f0003007a0c */ /* 0x000fe400047a1270 */
[----:B------:R-:W-:Y:S02]  /*3a90*/  PRMT R12, R9, 0x7632, R12 ;  /* 0x00007632090c7816 */ /* 0x000fe4000000000c */
[----:B0-----:R-:W-:-:S02]  /*3aa0*/  LEA R6, P6, R5, R2, 0x1 ;  /* 0x0000000205067211 */ /* 0x001fc400078c08ff */
[C---:B------:R-:W-:Y:S01]  /*3ab0*/  IADD3 R3, R4.reuse, 0xc, RZ ;  /* 0x0000000c04037810 */ /* 0x040fe20007ffe0ff */
[----:B------:R0:W-:Y:S01]  /*3ac0*/  @P2 STG.E.U16 [R24.64], R12 ;  /* 0x0000000c18002986 */ /* 0x0001e2000c101508 */
[C---:B-1----:R-:W-:Y:S02]  /*3ad0*/  IADD3 R9, R5.reuse, c[0x0][0x198], RZ ;  /* 0x0000660005097a10 */ /* 0x042fe40007ffe0ff */
[----:B------:R-:W-:Y:S01]  /*3ae0*/  LEA.HI.X.SX32 R7, R5, R0, 0x1, P6 ;  /* 0x0000000005077211 */ /* 0x000fe200030f0eff */
[----:B------:R1:W-:Y:S01]  /*3af0*/  @P1 STG.E.U16 [R26.64], R13 ;  /* 0x0000000d1a001986 */ /* 0x0003e2000c101508 */
[----:B------:R-:W-:Y:S02]  /*3b00*/  ISETP.LT.AND P4, PT, R3, c[0x0][0x17c], !P0 ;  /* 0x00005f0003007a0c */ /* 0x000fe40004781270 */
[----:B------:R-:W-:Y:S02]  /*3b10*/  LEA R8, P6, R9, R2, 0x1 ;  /* 0x0000000209087211 */ /* 0x000fe400078c08ff */
[----:B------:R-:W-:-:S02]  /*3b20*/  IADD3 R3, R4, 0xd, RZ ;  /* 0x0000000d04037810 */ /* 0x000fc40007ffe0ff */
[C---:B------:R-:W-:Y:S02]  /*3b30*/  IADD3 R5, R9.reuse, c[0x0][0x198], RZ ;  /* 0x0000660009057a10 */ /* 0x040fe40007ffe0ff */
[----:B------:R-:W-:Y:S02]  /*3b40*/  LEA.HI.X.SX32 R9, R9, R0, 0x1, P6 ;  /* 0x0000000009097211 */ /* 0x000fe400030f0eff */
[----:B------:R-:W-:Y:S02]  /*3b50*/  ISETP.LT.AND P3, PT, R3, c[0x0][0x17c], !P0 ;  /* 0x00005f0003007a0c */ /* 0x000fe40004761270 */
[C---:B0-----:R-:W-:Y:S02]  /*3b60*/  LEA R12, P6, R5.reuse, R2, 0x1 ;  /* 0x00000002050c7211 */ /* 0x041fe400078c08ff */
[----:B------:R-:W-:Y:S02]  /*3b70*/  IADD3 R3, R4, 0xe, RZ ;  /* 0x0000000e04037810 */ /* 0x000fe40007ffe0ff */
[----:B------:R-:W-:-:S02]  /*3b80*/  IADD3 R25, R5, c[0x0][0x198], RZ ;  /* 0x0000660005197a10 */ /* 0x000fc40007ffe0ff */
[----:B------:R-:W-:Y:S02]  /*3b90*/  PRMT R16, R13, 0x7632, R16 ;  /* 0x000076320d107816 */ /* 0x000fe40000000010 */
[----:B-1----:R-:W-:Y:S02]  /*3ba0*/  LEA.HI.X.SX32 R13, R5, R0, 0x1, P6 ;  /* 0x00000000050d7211 */ /* 0x002fe400030f0eff */
[----:B------:R-:W-:Y:S01]  /*3bb0*/  ISETP.LT.AND P2, PT, R3, c[0x0][0x17c], !P0 ;  /* 0x00005f0003007a0c */ /* 0x000fe20004741270 */
[----:B------:R0:W-:Y:S01]  /*3bc0*/  @P5 STG.E.U16 [R6.64], R16 ;  /* 0x0000001006005986 */ /* 0x0001e2000c101508 */
[C---:B------:R-:W-:Y:S02]  /*3bd0*/  LEA R24, P6, R25.reuse, R2, 0x1 ;  /* 0x0000000219187211 */ /* 0x040fe400078c08ff */
[----:B------:R-:W-:Y:S01]  /*3be0*/  IADD3 R3, R4, 0xf, RZ ;  /* 0x0000000f04037810 */ /* 0x000fe20007ffe0ff */
[----:B------:R1:W-:Y:S01]  /*3bf0*/  @P4 STG.E.U16 [R8.64], R17 ;  /* 0x0000001108004986 */ /* 0x0003e2000c101508 */
[----:B------:R-:W-:-:S02]  /*3c00*/  IADD3 R5, R25, c[0x0][0x198], RZ ;  /* 0x0000660019057a10 */ /* 0x000fc40007ffe0ff */
[----:B------:R-:W-:Y:S02]  /*3c10*/  LEA.HI.X.SX32 R25, R25, R0, 0x1, P6 ;  /* 0x0000000019197211 */ /* 0x000fe400030f0eff */
[----:B------:R-:W-:Y:S02]  /*3c20*/  ISETP.LT.AND P1, PT, R3, c[0x0][0x17c], !P0 ;  /* 0x00005f0003007a0c */ /* 0x000fe40004721270 */
[----:B------:R-:W-:Y:S02]  /*3c30*/  IADD3 R3, R4, 0x10, RZ ;  /* 0x0000001004037810 */ /* 0x000fe40007ffe0ff */
[----:B0-----:R-:W-:Y:S02]  /*3c40*/  PRMT R7, R17, 0x7632, R7 ;  /* 0x0000763211077816 */ /* 0x001fe40000000007 */
[C---:B------:R-:W-:Y:S02]  /*3c50*/  LEA R6, P6, R5.reuse, R2, 0x1 ;  /* 0x0000000205067211 */ /* 0x040fe400078c08ff */
[----:B-1----:R-:W-:Y:S01]  /*3c60*/  IADD3 R9, R5, c[0x0][0x198], RZ ;  /* 0x0000660005097a10 */ /* 0x002fe20007ffe0ff */
[----:B------:R0:W-:Y:S01]  /*3c70*/  @P3 STG.E.U16 [R12.64], R7 ;  /* 0x000000070c003986 */ /* 0x0001e2000c101508 */
[----:B------:R-:W-:-:S02]  /*3c80*/  ISETP.LT.AND P5, PT, R3, c[0x0][0x17c], !P0 ;  /* 0x00005f0003007a0c */ /* 0x000fc400047a1270 */
[C---:B------:R-:W-:Y:S01]  /*3c90*/  IADD3 R3, R4.reuse, 0x11, RZ ;  /* 0x0000001104037810 */ /* 0x040fe20007ffe0ff */
[----:B------:R-:W-:Y:S03]  /*3ca0*/  @P2 STG.E.U16 [R24.64], R21 ;  /* 0x0000001518002986 */ /* 0x000fe6000c101508 */
[----:B------:R-:W-:Y:S02]  /*3cb0*/  ISETP.LT.AND P4, PT, R3, c[0x0][0x17c], !P0 ;  /* 0x00005f0003007a0c */ /* 0x000fe40004781270 */
[----:B------:R-:W-:Y:S02]  /*3cc0*/  IADD3 R3, R4, 0x12, RZ ;  /* 0x0000001204037810 */ /* 0x000fe40007ffe0ff */
[----:B0-----:R-:W-:Y:S02]  /*3cd0*/  LEA.HI.X.SX32 R7, R5, R0, 0x1, P6 ;  /* 0x0000000005077211 */ /* 0x001fe400030f0eff */
[----:B------:R-:W-:-:S02]  /*3ce0*/  LEA R8, P6, R9, R2, 0x1 ;  /* 0x0000000209087211 */ /* 0x000fc400078c08ff */
[----:B------:R-:W-:Y:S02]  /*3cf0*/  IADD3 R5, R9, c[0x0][0x198], RZ ;  /* 0x0000660009057a10 */ /* 0x000fe40007ffe0ff */
[----:B------:R-:W-:Y:S02]  /*3d00*/  PRMT R13, R21, 0x7632, R13 ;  /* 0x00007632150d7816 */ /* 0x000fe4000000000d */
[----:B------:R-:W-:Y:S02]  /*3d10*/  LEA.HI.X.SX32 R9, R9, R0, 0x1, P6 ;  /* 0x0000000009097211 */ /* 0x000fe400030f0eff */
[C---:B------:R-:W-:Y:S01]  /*3d20*/  LEA R12, P6, R5.reuse, R2, 0x1 ;  /* 0x00000002050c7211 */ /* 0x040fe200078c08ff */
[----:B------:R0:W-:Y:S01]  /*3d30*/  @P1 STG.E.U16 [R6.64], R13 ;  /* 0x0000000d06001986 */ /* 0x0001e2000c101508 */
[----:B------:R-:W-:Y:S02]  /*3d40*/  IADD3 R17, R5, c[0x0][0x198], RZ ;  /* 0x0000660005117a10 */ /* 0x000fe40007ffe0ff */
[----:B------:R-:W-:Y:S01]  /*3d50*/  ISETP.LT.AND P3, PT, R3, c[0x0][0x17c], !P0 ;  /* 0x00005f0003007a0c */ /* 0x000fe20004761270 */
[----:B------:R1:W-:Y:S01]  /*3d60*/  @P5 STG.E.U16 [R8.64], R10 ;  /* 0x0000000a08005986 */ /* 0x0003e2000c101508 */
[----:B------:R-:W-:-:S04]  /*3d70*/  IADD3 R3, R4, 0x13, RZ ;  /* 0x0000001304037810 */ /* 0x000fc80007ffe0ff */
[----:B------:R-:W-:Y:S02]  /*3d80*/  ISETP.LT.AND P2, PT, R3, c[0x0][0x17c], !P0 ;  /* 0x00005f0003007a0c */ /* 0x000fe40004741270 */
[----:B------:R-:W-:Y:S02]  /*3d90*/  IADD3 R3, R4, 0x14, RZ ;  /* 0x0000001404037810 */ /* 0x000fe40007ffe0ff */
[----:B0-----:R-:W-:Y:S02]  /*3da0*/  LEA.HI.X.SX32 R13, R5, R0, 0x1, P6 ;  /* 0x00000000050d7211 */ /* 0x001fe400030f0eff */
[C---:B------:R-:W-:Y:S02]  /*3db0*/  LEA R16, P6, R17.reuse, R2, 0x1 ;  /* 0x0000000211107211 */ /* 0x040fe400078c08ff */
[----:B------:R-:W-:Y:S02]  /*3dc0*/  IADD3 R5, R17, c[0x0][0x198], RZ ;  /* 0x0000660011057a10 */ /* 0x000fe40007ffe0ff */
[----:B------:R-:W-:-:S02]  /*3dd0*/  PRMT R7, R10, 0x7632, R7 ;  /* 0x000076320a077816 */ /* 0x000fc40000000007 */
[----:B------:R-:W-:Y:S02]  /*3de0*/  LEA.HI.X.SX32 R17, R17, R0, 0x1, P6 ;  /* 0x0000000011117211 */ /* 0x000fe400030f0eff */
[C---:B------:R-:W-:Y:S01]  /*3df0*/  LEA R6, P6, R5.reuse, R2, 0x1 ;  /* 0x0000000205067211 */ /* 0x040fe200078c08ff */
[----:B------:R0:W-:Y:S01]  /*3e00*/  @P4 STG.E.U16 [R12.64], R7 ;  /* 0x000000070c004986 */ /* 0x0001e2000c101508 */
[----:B-1----:R-:W-:Y:S02]  /*3e10*/  IADD3 R9, R5, c[0x0][0x198], RZ ;  /* 0x0000660005097a10 */ /* 0x002fe40007ffe0ff */
[----:B------:R-:W-:Y:S01]  /*3e20*/  ISETP.LT.AND P1, PT, R3, c[0x0][0x17c], !P0 ;  /* 0x00005f0003007a0c */ /* 0x000fe20004721270 */
[----:B------:R1:W-:Y:S01]  /*3e30*/  @P3 STG.E.U16 [R16.64], R14 ;  /* 0x0000000e10003986 */ /* 0x0003e2000c101508 */
[----:B------:R-:W-:Y:S02]  /*3e40*/  IADD3 R3, R4, 0x15, RZ ;  /* 0x0000001504037810 */ /* 0x000fe40007ffe0ff */
[----:B------:R-:W-:-:S02]  /*3e50*/  PRMT R10, R14, 0x7632, R10 ;  /* 0x000076320e0a7816 */ /* 0x000fc4000000000a */
[----:B------:R-:W-:Y:S02]  /*3e60*/  ISETP.LT.AND P5, PT, R3, c[0x0][0x17c], !P0 ;  /* 0x00005f0003007a0c */ /* 0x000fe400047a1270 */
[----:B------:R-:W-:Y:S02]  /*3e70*/  IADD3 R3, R4, 0x16, RZ ;  /* 0x0000001604037810 */ /* 0x000fe40007ffe0ff */
[----:B0-----:R-:W-:Y:S02]  /*3e80*/  LEA.HI.X.SX32 R7, R5, R0, 0x1, P6 ;  /* 0x0000000005077211 */ /* 0x001fe400030f0eff */
[C---:B------:R-:W-:Y:S02]  /*3e90*/  LEA R8, P6, R9.reuse, R2, 0x1 ;  /* 0x0000000209087211 */ /* 0x040fe400078c08ff */
[C---:B------:R-:W-:Y:S01]  /*3ea0*/  IADD3 R5, R9.reuse, c[0x0][0x198], RZ ;  /* 0x0000660009057a10 */ /* 0x040fe20007ffe0ff */
[----:B------:R0:W-:Y:S01]  /*3eb0*/  @P2 STG.E.U16 [R6.64], R10 ;  /* 0x0000000a06002986 */ /* 0x0001e2000c101508 */
[----:B------:R-:W-:-:S02]  /*3ec0*/  LEA.HI.X.SX32 R9, R9, R0, 0x1, P6 ;  /* 0x0000000009097211 */ /* 0x000fc400030f0eff */
[C---:B------:R-:W-:Y:S02]  /*3ed0*/  LEA R12, P6, R5.reuse, R2, 0x1 ;  /* 0x00000002050c7211 */ /* 0x040fe400078c08ff */
[C---:B-1----:R-:W-:Y:S01]  /*3ee0*/  IADD3 R17, R5.reuse, c[0x0][0x198], RZ ;  /* 0x0000660005117a10 */ /* 0x042fe20007ffe0ff */
[----:B------:R1:W-:Y:S01]  /*3ef0*/  @P1 STG.E.U16 [R8.64], R18 ;  /* 0x0000001208001986 */ /* 0x0003e2000c101508 */
[----:B------:R-:W-:Y:S02]  /*3f00*/  LEA.HI.X.SX32 R13, R5, R0, 0x1, P6 ;  /* 0x00000000050d7211 */ /* 0x000fe400030f0eff */
[----:B------:R-:W-:Y:S02]  /*3f10*/  LEA R16, P6, R17, R2, 0x1 ;  /* 0x0000000211107211 */ /* 0x000fe400078c08ff */
[----:B------:R-:W-:Y:S02]  /*3f20*/  ISETP.LT.AND P4, PT, R3, c[0x0][0x17c], !P0 ;  /* 0x00005f0003007a0c */ /* 0x000fe40004781270 */
[----:B------:R-:W-:-:S02]  /*3f30*/  IADD3 R5, R17, c[0x0][0x198], RZ ;  /* 0x0000660011057a10 */ /* 0x000fc40007ffe0ff */
[----:B------:R-:W-:Y:S02]  /*3f40*/  IADD3 R3, R4, 0x17, RZ ;  /* 0x0000001704037810 */ /* 0x000fe40007ffe0ff */
[----:B0-----:R-:W-:Y:S02]  /*3f50*/  PRMT R7, R18, 0x7632, R7 ;  /* 0x0000763212077816 */ /* 0x001fe40000000007 */
[----:B------:R-:W-:Y:S02]  /*3f60*/  LEA.HI.X.SX32 R17, R17, R0, 0x1, P6 ;  /* 0x0000000011117211 */ /* 0x000fe400030f0eff */
[----:B------:R-:W-:Y:S01]  /*3f70*/  LEA R6, P6, R5, R2, 0x1 ;  /* 0x0000000205067211 */ /* 0x000fe200078c08ff */
[----:B------:R0:W-:Y:S01]  /*3f80*/  @P5 STG.E.U16 [R12.64], R7 ;  /* 0x000000070c005986 */ /* 0x0001e2000c101508 */
[----:B------:R-:W-:Y:S02]  /*3f90*/  ISETP.LT.AND P3, PT, R3, c[0x0][0x17c], !P0 ;  /* 0x00005f0003007a0c */ /* 0x000fe40004761270 */
[----:B-1----:R-:W-:Y:S01]  /*3fa0*/  IADD3 R9, R5, c[0x0][0x198], RZ ;  /* 0x0000660005097a10 */ /* 0x002fe20007ffe0ff */
[----:B------:R1:W-:Y:S01]  /*3fb0*/  @P4 STG.E.U16 [R16.64], R22 ;  /* 0x0000001610004986 */ /* 0x0003e2000c101508 */
[----:B------:R-:W-:-:S02]  /*3fc0*/  IADD3 R3, R4, 0x18, RZ ;  /* 0x0000001804037810 */ /* 0x000fc40007ffe0ff */
[----:B------:R-:W-:Y:S02]  /*3fd0*/  PRMT R10, R22, 0x7632, R10 ;  /* 0x00007632160a7816 */ /* 0x000fe4000000000a */
[----:B------:R-:W-:Y:S02]  /*3fe0*/  ISETP.LT.AND P2, PT, R3, c[0x0][0x17c], !P0 ;  /* 0x00005f0003007a0c */ /* 0x000fe40004741270 */
[----:B------:R-:W-:Y:S02]  /*3ff0*/  IADD3 R3, R4, 0x19, RZ ;  /* 0x0000001904037810 */ /* 0x000fe40007ffe0ff */
[----:B0-----:R-:W-:Y:S02]  /*4000*/  LEA.HI.X.SX32 R7, R5, R0, 0x1, P6 ;  /* 0x0000000005077211 */ /* 0x001fe400030f0eff */
[C---:B------:R-:W-:Y:S02]  /*4010*/  LEA R8, P6, R9.reuse, R2, 0x1 ;  /* 0x0000000209087211 */ /* 0x040fe400078c08ff */
[C---:B------:R-:W-:Y:S01]  /*4020*/  IADD3 R5, R9.reuse, c[0x0][0x198], RZ ;  /* 0x0000660009057a10 */ /* 0x040fe20007ffe0ff */
[----:B------:R0:W-:Y:S01]  /*4030*/  @P3 STG.E.U16 [R6.64], R10 ;  /* 0x0000000a06003986 */ /* 0x0001e2000c101508 */
[----:B------:R-:W-:-:S02]  /*4040*/  LEA.HI.X.SX32 R9, R9, R0, 0x1, P6 ;  /* 0x0000000009097211 */ /* 0x000fc400030f0eff */
[----:B------:R-:W-:Y:S02]  /*4050*/  LEA R12, P6, R5, R2, 0x1 ;  /* 0x00000002050c7211 */ /* 0x000fe400078c08ff */
[----:B------:R-:W-:Y:S01]  /*4060*/  ISETP.LT.AND P1, PT, R3, c[0x0][0x17c], !P0 ;  /* 0x00005f0003007a0c */ /* 0x000fe20004721270 */
[----:B------:R-:W-:Y:S01]  /*4070*/  @P2 STG.E.U16 [R8.64], R11 ;  /* 0x0000000b08002986 */ /* 0x000fe2000c101508 */
[C---:B-1----:R-:W-:Y:S02]  /*4080*/  IADD3 R17, R5.reuse, c[0x0][0x198], RZ ;  /* 0x0000660005117a10 */ /* 0x042fe40007ffe0ff */
[----:B------:R-:W-:Y:S02]  /*4090*/  IADD3 R3, R4, 0x1a, RZ ;  /* 0x0000001a04037810 */ /* 0x000fe40007ffe0ff */
[----:B------:R-:W-:Y:S02]  /*40a0*/  LEA.HI.X.SX32 R13, R5, R0, 0x1, P6 ;  /* 0x00000000050d7211 */ /* 0x000fe400030f0eff */
[----:B------:R-:W-:-:S02]  /*40b0*/  IADD3 R5, R17, c[0x0][0x198], RZ ;  /* 0x0000660011057a10 */ /* 0x000fc40007ffe0ff */
[----:B------:R-:W-:Y:S02]  /*40c0*/  ISETP.LT.AND P5, PT, R3, c[0x0][0x17c], !P0 ;  /* 0x00005f0003007a0c */ /* 0x000fe400047a1270 */
[----:B------:R-:W-:Y:S02]  /*40d0*/  IADD3 R3, R4, 0x1b, RZ ;  /* 0x0000001b04037810 */ /* 0x000fe40007ffe0ff */
[----:B0-----:R-:W-:Y:S02]  /*40e0*/  PRMT R7, R11, 0x7632, R7 ;  /* 0x000076320b077816 */ /* 0x001fe40000000007 */
[----:B------:R-:W-:Y:S02]  /*40f0*/  IADD3 R21, R5, c[0x0][0x198], RZ ;  /* 0x0000660005157a10 */ /* 0x000fe40007ffe0ff */
[----:B------:R-:W-:Y:S01]  /*4100*/  ISETP.LT.AND P4, PT, R3, c[0x0][0x17c], !P0 ;  /* 0x00005f0003007a0c */ /* 0x000fe20004781270 */
[----:B------:R0:W-:Y:S01]  /*4110*/  @P1 STG.E.U16 [R12.64], R7 ;  /* 0x000000070c001986 */ /* 0x0001e2000c101508 */
[----:B------:R-:W-:-:S02]  /*4120*/  LEA R6, P6, R17, R2, 0x1 ;  /* 0x0000000211067211 */ /* 0x000fc400078c08ff */
[C---:B------:R-:W-:Y:S02]  /*4130*/  IADD3 R3, R4.reuse, 0x1c, RZ ;  /* 0x0000001c04037810 */ /* 0x040fe40007ffe0ff */
[----:B------:R-:W-:Y:S02]  /*4140*/  IADD3 R25, R21, c[0x0][0x198], RZ ;  /* 0x0000660015197a10 */ /* 0x000fe40007ffe0ff */
[----:B------:R-:W-:Y:S02]  /*4150*/  ISETP.LT.AND P3, PT, R3, c[0x0][0x17c], !P0 ;  /* 0x00005f0003007a0c */ /* 0x000fe40004761270 */
[----:B------:R-:W-:Y:S02]  /*4160*/  LEA R16, P1, R5, R2, 0x1 ;  /* 0x0000000205107211 */ /* 0x000fe400078208ff */
[----:B------:R-:W-:Y:S02]  /*4170*/  IADD3 R3, R4, 0x1d, RZ ;  /* 0x0000001d04037810 */ /* 0x000fe40007ffe0ff */
[----:B0-----:R-:W-:-:S02]  /*4180*/  LEA.HI.X.SX32 R7, R17, R0, 0x1, P6 ;  /* 0x0000000011077211 */ /* 0x001fc400030f0eff */
[----:B------:R-:W-:Y:S02]  /*4190*/  LEA R20, P6, R21, R2, 0x1 ;  /* 0x0000000215147211 */ /* 0x000fe400078c08ff */
[----:B------:R-:W-:Y:S01]  /*41a0*/  IADD3 R27, R25, c[0x0][0x198], RZ ;  /* 0x00006600191b7a10 */ /* 0x000fe20007ffe0ff */
[----:B------:R0:W-:Y:S01]  /*41b0*/  @P5 STG.E.U16 [R6.64], R15 ;  /* 0x0000000f06005986 */ /* 0x0001e2000c101508 */
[-C--:B------:R-:W-:Y:S02]  /*41c0*/  LEA.HI.X.SX32 R17, R5, R0.reuse, 0x1, P1 ;  /* 0x0000000005117211 */ /* 0x080fe400008f0eff */
[----:B------:R-:W-:Y:S02]  /*41d0*/  LEA.HI.X.SX32 R21, R21, R0, 0x1, P6 ;  /* 0x0000000015157211 */ /* 0x000fe400030f0eff */
[----:B------:R-:W-:Y:S02]  /*41e0*/  ISETP.LT.AND P2, PT, R3, c[0x0][0x17c], !P0 ;  /* 0x00005f0003007a0c */ /* 0x000fe40004741270 */
[----:B------:R-:W-:-:S02]  /*41f0*/  LEA R8, P6, R25, R2, 0x1 ;  /* 0x0000000219087211 */ /* 0x000fc400078c08ff */
[C---:B------:R-:W-:Y:S02]  /*4200*/  LEA R10, P1, R27.reuse, R2, 0x1 ;  /* 0x000000021b0a7211 */ /* 0x040fe400078208ff */
[C---:B------:R-:W-:Y:S02]  /*4210*/  IADD3 R3, R4.reuse, 0x1e, RZ ;  /* 0x0000001e04037810 */ /* 0x040fe40007ffe0ff */
[----:B------:R-:W-:Y:S02]  /*4220*/  IADD3 R5, R27, c[0x0][0x198], RZ ;  /* 0x000066001b057a10 */ /* 0x000fe40007ffe0ff */
[----:B------:R-:W-:Y:S02]  /*4230*/  IADD3 R4, R4, 0x1f, RZ ;  /* 0x0000001f04047810 */ /* 0x000fe40007ffe0ff */
[-C--:B------:R-:W-:Y:S02]  /*4240*/  LEA.HI.X.SX32 R9, R25, R0.reuse, 0x1, P6 ;  /* 0x0000000019097211 */ /* 0x080fe400030f0eff */
[----:B------:R-:W-:-:S02]  /*4250*/  LEA.HI.X.SX32 R11, R27, R0, 0x1, P1 ;  /* 0x000000001b0b7211 */ /* 0x000fc400008f0eff */
[----:B------:R-:W-:Y:S02]  /*4260*/  LEA R2, P6, R5, R2, 0x1 ;  /* 0x0000000205027211 */ /* 0x000fe400078c08ff */
[----:B------:R-:W-:Y:S02]  /*4270*/  ISETP.LT.AND P1, PT, R3, c[0x0][0x17c], !P0 ;  /* 0x00005f0003007a0c */ /* 0x000fe40004721270 */
[----:B------:R-:W-:Y:S02]  /*4280*/  ISETP.LT.AND P0, PT, R4, c[0x0][0x17c], !P0 ;  /* 0x00005f0004007a0c */ /* 0x000fe40004701270 */
[----:B------:R-:W-:Y:S02]  /*4290*/  LEA.HI.X.SX32 R3, R5, R0, 0x1, P6 ;  /* 0x0000000005037211 */ /* 0x000fe400030f0eff */
[----:B------:R-:W-:Y:S02]  /*42a0*/  PRMT R0, R15, 0x7632, R0 ;  /* 0x000076320f007816 */ /* 0x000fe40000000000 */
[----:B------:R-:W-:-:S03]  /*42b0*/  PRMT R4, R19, 0x7632, R4 ;  /* 0x0000763213047816 */ /* 0x000fc60000000004 */
[----:B------:R0:W-:Y:S04]  /*42c0*/  @P4 STG.E.U16 [R16.64], R0 ;  /* 0x0000000010004986 */ /* 0x0001e8000c101508 */
[----:B------:R0:W-:Y:S04]  /*42d0*/  @P3 STG.E.U16 [R20.64], R19 ;  /* 0x0000001314003986 */ /* 0x0001e8000c101508 */
[----:B------:R0:W-:Y:S04]  /*42e0*/  @P2 STG.E.U16 [R8.64], R4 ;  /* 0x0000000408002986 */ /* 0x0001e8000c101508 */
[----:B------:R0:W-:Y:S01]  /*42f0*/  @P1 STG.E.U16 [R10.64], R23 ;  /* 0x000000170a001986 */ /* 0x0001e2000c101508 */
[----:B------:R-:W-:Y:S05]  /*4300*/  @!P0 EXIT ;  /* 0x000000000000894d */ /* 0x000fea0003800000 */
[----:B0-----:R-:W-:-:S05]  /*4310*/  PRMT R23, R23, 0x7632, R23 ;  /* 0x0000763217177816 */ /* 0x001fca0000000017 */
[----:B------:R-:W-:Y:S01]  /*4320*/  STG.E.U16 [R2.64], R23 ;  /* 0x0000001702007986 */ /* 0x000fe2000c101508 */
[----:B------:R-:W-:Y:S05]  /*4330*/  EXIT ;  /* 0x000000000000794d */ /* 0x000fea0003800000 */
.L_x_3:
[----:B------:R-:W-:-:S00]  /*4340*/  BRA `(.L_x_3) ;  /* 0xfffffff000007947 */ /* 0x000fc0000383ffff */
[----:B------:R-:W-:-:S00]  /*4350*/  NOP ;  /* 0x0000000000007918 */ /* 0x000fc00000000000 */
        /* <DEDUP_REMOVED lines=10> */
.L_x_4:


//--------------------- .nv.shared.matmul_kernel  --------------------------
	.section	.nv.shared.matmul_kernel,"aw",@nobits
	.sectionflags	@""
	.align	16
